	.target	sm_100a

	.elftype	@"ET_EXEC"


//--------------------- .note.nv.tkinfo           --------------------------
	.section	.note.nv.tkinfo,"",@"SHT_NOTE"
	.sectionflags	@"SHF_NOTE_NV_TKINFO"
	.tkinfo
        /*0018*/ 	.word	0x00000002
        /*0030*/ 	.string	""
        /*0030*/ 	.string	"ptxas"
        /*0030*/ 	.string	"Cuda compilation tools, release 13.0, V13.0.88"
        /*0030*/ 	.string	"Build cuda_13.0.r13.0/compiler.36424714_0"
        /*0030*/ 	.string	"-arch sm_100a -m 64 "



//--------------------- .note.nv.cuinfo           --------------------------
	.section	.note.nv.cuinfo,"",@"SHT_NOTE"
	.sectionflags	@"SHF_NOTE_NV_CUINFO"
        /*0018*/ 	.short	0x0002
        /*001a*/ 	.short	0x0064
        /*001c*/ 	.short	0x0082
	.zero		2


//--------------------- .nv.info                  --------------------------
	.section	.nv.info,"",@"SHT_CUDA_INFO"
	.align	4


	//----- nvinfo : EIATTR_REGCOUNT
	.align		4
        /*0000*/ 	.byte	0x04, 0x2f
        /*0002*/ 	.short	(.L_19 - .L_18)
	.align		4
.L_18:
        /*0004*/ 	.word	index@(_ZN7cutlass13device_kernelINS_4gemm6kernel13GemmUniversalIN4cute5tupleIJiiiiEEENS1_10collective13CollectiveMmaINS1_35MainloopSm100TmaUmmaWarpSpecializedILi5ELi2ELi4ENS5_IJNS4_1CILi1EEENSA_ILi2EEESB_EEEEENS5_IJNSA_ILi64EEENSA_ILi128EEESF_EEEaNS5_IJlSB_lEEEaSI_NS4_8TiledMMAINS4_8MMA_AtomIJNS4_15SM100_MMA_S8_SSIaaiLi64ELi128ELNS4_4UMMA5MajorE0ELSN_0ELNSM_8SaturateE0EEEEEENS4_6LayoutINS5_IJSB_SB_SB_EEENS5_IJNSA_ILi0EEEST_ST_EEEEENS5_IJNS4_10UnderscoreESW_SW_EEEEENS4_23SM90_TMA_LOAD_MULTICASTENS4_14ComposedLayoutINS4_7SwizzleILi2ELi4ELi3EEENS4_18smem_ptr_flag_bitsILi8EEENSR_INS5_IJNSA_ILi8EEESF_EEENS5_IJSF_SB_EEEEEEEvNS4_8identityENS4_13SM90_TMA_LOADES19_vS1A_EENS_8epilogue10collective18CollectiveEpilogueINS1D_23Sm100TmaWarpSpecializedILi2ELi2ELi32ELb0ELb0EEEJSH_NS5_IJNSR_ISF_SB_EES1I_EEEaSI_aSI_NS1D_6fusion15FusionCallbacksIS1H_NS1K_17LinearCombinationIaiaiLNS_15FloatRoundStyleE2EEESH_S1J_JEEENS4_5SM1004TMEM4LOAD26SM100_TMEM_LOAD_16dp32b32xES1B_S19_NS4_39AutoVectorizingCopyWithAssumedAlignmentILi128EEENS4_14SM90_TMA_STOREES19_S1V_S1V_EEEvvEEEEvNT_6ParamsE)
        /*0008*/ 	.word	0x0000005a


	//----- nvinfo : EIATTR_FRAME_SIZE
	.align		4
.L_19:
        /*000c*/ 	.byte	0x04, 0x11
        /*000e*/ 	.short	(.L_21 - .L_20)
	.align		4
.L_20:
        /*0010*/ 	.word	index@($__internal_2_$__cuda_sm10x_tcgen05_guardrail_trap_unallocated_columns_being_dealloced)
        /*0014*/ 	.word	0x00000000


	//----- nvinfo : EIATTR_FRAME_SIZE
	.align		4
.L_21:
        /*0018*/ 	.byte	0x04, 0x11
        /*001a*/ 	.short	(.L_23 - .L_22)
	.align		4
.L_22:
        /*001c*/ 	.word	index@($__internal_1_$__cuda_sm10x_tcgen05_guardrail_trap_phase_invalid_during_alloc)
        /*0020*/ 	.word	0x00000000


	//----- nvinfo : EIATTR_FRAME_SIZE
	.align		4
.L_23:
        /*0024*/ 	.byte	0x04, 0x11
        /*0026*/ 	.short	(.L_25 - .L_24)
	.align		4
.L_24:
        /*0028*/ 	.word	index@($__internal_0_$__cuda_sm10x_tcgen05_guardrail_trap_col_being_dealloced_not_returned_by_alloc)
        /*002c*/ 	.word	0x00000000


	//----- nvinfo : EIATTR_FRAME_SIZE
	.align		4
.L_25:
        /*0030*/ 	.byte	0x04, 0x11
        /*0032*/ 	.short	(.L_27 - .L_26)
	.align		4
.L_26:
        /*0034*/ 	.word	index@(_ZN7cutlass13device_kernelINS_4gemm6kernel13GemmUniversalIN4cute5tupleIJiiiiEEENS1_10collective13CollectiveMmaINS1_35MainloopSm100TmaUmmaWarpSpecializedILi5ELi2ELi4ENS5_IJNS4_1CILi1EEENSA_ILi2EEESB_EEEEENS5_IJNSA_ILi64EEENSA_ILi128EEESF_EEEaNS5_IJlSB_lEEEaSI_NS4_8TiledMMAINS4_8MMA_AtomIJNS4_15SM100_MMA_S8_SSIaaiLi64ELi128ELNS4_4UMMA5MajorE0ELSN_0ELNSM_8SaturateE0EEEEEENS4_6LayoutINS5_IJSB_SB_SB_EEENS5_IJNSA_ILi0EEEST_ST_EEEEENS5_IJNS4_10UnderscoreESW_SW_EEEEENS4_23SM90_TMA_LOAD_MULTICASTENS4_14ComposedLayoutINS4_7SwizzleILi2ELi4ELi3EEENS4_18smem_ptr_flag_bitsILi8EEENSR_INS5_IJNSA_ILi8EEESF_EEENS5_IJSF_SB_EEEEEEEvNS4_8identityENS4_13SM90_TMA_LOADES19_vS1A_EENS_8epilogue10collective18CollectiveEpilogueINS1D_23Sm100TmaWarpSpecializedILi2ELi2ELi32ELb0ELb0EEEJSH_NS5_IJNSR_ISF_SB_EES1I_EEEaSI_aSI_NS1D_6fusion15FusionCallbacksIS1H_NS1K_17LinearCombinationIaiaiLNS_15FloatRoundStyleE2EEESH_S1J_JEEENS4_5SM1004TMEM4LOAD26SM100_TMEM_LOAD_16dp32b32xES1B_S19_NS4_39AutoVectorizingCopyWithAssumedAlignmentILi128EEENS4_14SM90_TMA_STOREES19_S1V_S1V_EEEvvEEEEvNT_6ParamsE)
        /*0038*/ 	.word	0x00000000


	//----- nvinfo : EIATTR_MIN_STACK_SIZE
	.align		4
.L_27:
        /*003c*/ 	.byte	0x04, 0x12
        /*003e*/ 	.short	(.L_29 - .L_28)
	.align		4
.L_28:
        /*0040*/ 	.word	index@(_ZN7cutlass13device_kernelINS_4gemm6kernel13GemmUniversalIN4cute5tupleIJiiiiEEENS1_10collective13CollectiveMmaINS1_35MainloopSm100TmaUmmaWarpSpecializedILi5ELi2ELi4ENS5_IJNS4_1CILi1EEENSA_ILi2EEESB_EEEEENS5_IJNSA_ILi64EEENSA_ILi128EEESF_EEEaNS5_IJlSB_lEEEaSI_NS4_8TiledMMAINS4_8MMA_AtomIJNS4_15SM100_MMA_S8_SSIaaiLi64ELi128ELNS4_4UMMA5MajorE0ELSN_0ELNSM_8SaturateE0EEEEEENS4_6LayoutINS5_IJSB_SB_SB_EEENS5_IJNSA_ILi0EEEST_ST_EEEEENS5_IJNS4_10UnderscoreESW_SW_EEEEENS4_23SM90_TMA_LOAD_MULTICASTENS4_14ComposedLayoutINS4_7SwizzleILi2ELi4ELi3EEENS4_18smem_ptr_flag_bitsILi8EEENSR_INS5_IJNSA_ILi8EEESF_EEENS5_IJSF_SB_EEEEEEEvNS4_8identityENS4_13SM90_TMA_LOADES19_vS1A_EENS_8epilogue10collective18CollectiveEpilogueINS1D_23Sm100TmaWarpSpecializedILi2ELi2ELi32ELb0ELb0EEEJSH_NS5_IJNSR_ISF_SB_EES1I_EEEaSI_aSI_NS1D_6fusion15FusionCallbacksIS1H_NS1K_17LinearCombinationIaiaiLNS_15FloatRoundStyleE2EEESH_S1J_JEEENS4_5SM1004TMEM4LOAD26SM100_TMEM_LOAD_16dp32b32xES1B_S19_NS4_39AutoVectorizingCopyWithAssumedAlignmentILi128EEENS4_14SM90_TMA_STOREES19_S1V_S1V_EEEvvEEEEvNT_6ParamsE)
        /*0044*/ 	.word	0x00000000
.L_29:


//--------------------- .nv.compat                --------------------------
	.section	.nv.compat,"",@"SHT_CUDA_COMPAT_INFO"
	.align	4
        /*0000*/ 	.byte	0x02, 0x09, 0x01, 0x00, 0x02, 0x02, 0x03, 0x00, 0x02, 0x05, 0x06, 0x00, 0x03, 0x07, 0x01, 0x01
        /*0010*/ 	.byte	0x02, 0x03, 0x01, 0x00, 0x02, 0x06, 0x01, 0x00, 0x04, 0x0b, 0x08, 0x00, 0x01, 0x00, 0x00, 0x00
        /*0020*/ 	.byte	0x00, 0x00, 0x00, 0x00


//--------------------- .nv.info._ZN7cutlass13device_kernelINS_4gemm6kernel13GemmUniversalIN4cute5tupleIJiiiiEEENS1_10collective13CollectiveMmaINS1_35MainloopSm100TmaUmmaWarpSpecializedILi5ELi2ELi4ENS5_IJNS4_1CILi1EEENSA_ILi2EEESB_EEEEENS5_IJNSA_ILi64EEENSA_ILi128EEESF_EEEaNS5_IJlSB_lEEEaSI_NS4_8TiledMMAINS4_8MMA_AtomIJNS4_15SM100_MMA_S8_SSIaaiLi64ELi128ELNS4_4UMMA5MajorE0ELSN_0ELNSM_8SaturateE0EEEEEENS4_6LayoutINS5_IJSB_SB_SB_EEENS5_IJNSA_ILi0EEEST_ST_EEEEENS5_IJNS4_10UnderscoreESW_SW_EEEEENS4_23SM90_TMA_LOAD_MULTICASTENS4_14ComposedLayoutINS4_7SwizzleILi2ELi4ELi3EEENS4_18smem_ptr_flag_bitsILi8EEENSR_INS5_IJNSA_ILi8EEESF_EEENS5_IJSF_SB_EEEEEEEvNS4_8identityENS4_13SM90_TMA_LOADES19_vS1A_EENS_8epilogue10collective18CollectiveEpilogueINS1D_23Sm100TmaWarpSpecializedILi2ELi2ELi32ELb0ELb0EEEJSH_NS5_IJNSR_ISF_SB_EES1I_EEEaSI_aSI_NS1D_6fusion15FusionCallbacksIS1H_NS1K_17LinearCombinationIaiaiLNS_15FloatRoundStyleE2EEESH_S1J_JEEENS4_5SM1004TMEM4LOAD26SM100_TMEM_LOAD_16dp32b32xES1B_S19_NS4_39AutoVectorizingCopyWithAssumedAlignmentILi128EEENS4_14SM90_TMA_STOREES19_S1V_S1V_EEEvvEEEEvNT_6ParamsE --------------------------
	.section	.nv.info._ZN7cutlass13device_kernelINS_4gemm6kernel13GemmUniversalIN4cute5tupleIJiiiiEEENS1_10collective13CollectiveMmaINS1_35MainloopSm100TmaUmmaWarpSpecializedILi5ELi2ELi4ENS5_IJNS4_1CILi1EEENSA_ILi2EEESB_EEEEENS5_IJNSA_ILi64EEENSA_ILi128EEESF_EEEaNS5_IJlSB_lEEEaSI_NS4_8TiledMMAINS4_8MMA_AtomIJNS4_15SM100_MMA_S8_SSIaaiLi64ELi128ELNS4_4UMMA5MajorE0ELSN_0ELNSM_8SaturateE0EEEEEENS4_6LayoutINS5_IJSB_SB_SB_EEENS5_IJNSA_ILi0EEEST_ST_EEEEENS5_IJNS4_10UnderscoreESW_SW_EEEEENS4_23SM90_TMA_LOAD_MULTICASTENS4_14ComposedLayoutINS4_7SwizzleILi2ELi4ELi3EEENS4_18smem_ptr_flag_bitsILi8EEENSR_INS5_IJNSA_ILi8EEESF_EEENS5_IJSF_SB_EEEEEEEvNS4_8identityENS4_13SM90_TMA_LOADES19_vS1A_EENS_8epilogue10collective18CollectiveEpilogueINS1D_23Sm100TmaWarpSpecializedILi2ELi2ELi32ELb0ELb0EEEJSH_NS5_IJNSR_ISF_SB_EES1I_EEEaSI_aSI_NS1D_6fusion15FusionCallbacksIS1H_NS1K_17LinearCombinationIaiaiLNS_15FloatRoundStyleE2EEESH_S1J_JEEENS4_5SM1004TMEM4LOAD26SM100_TMEM_LOAD_16dp32b32xES1B_S19_NS4_39AutoVectorizingCopyWithAssumedAlignmentILi128EEENS4_14SM90_TMA_STOREES19_S1V_S1V_EEEvvEEEEvNT_6ParamsE,"",@"SHT_CUDA_INFO"
	.sectionflags	@""
	.align	4


	//----- nvinfo : EIATTR_CUDA_API_VERSION
	.align		4
        /*0000*/ 	.byte	0x04, 0x37
        /*0002*/ 	.short	(.L_31 - .L_30)
.L_30:
        /*0004*/ 	.word	0x00000082


	//----- nvinfo : EIATTR_KPARAM_INFO
	.align		4
.L_31:
        /*0008*/ 	.byte	0x04, 0x17
        /*000a*/ 	.short	(.L_33 - .L_32)
.L_32:
        /*000c*/ 	.word	0x00000000
        /*0010*/ 	.short	0x0000
        /*0012*/ 	.short	0x0000
        /*0014*/ 	.byte	0x00, 0xf0, 0x01, 0x20


	//----- nvinfo : EIATTR_AT_ENTRY_FRAGMENTS
	.align		4
.L_33:
        /*0018*/ 	.byte	0x04, 0x4f
        /*001a*/ 	.short	(.L_35 - .L_34)


	//   ....[0]....
.L_34:
        /*001c*/ 	.word	0x00000006


	//----- nvinfo : EIATTR_RESERVED_SMEM_USED
	.align		4
.L_35:
        /*0020*/ 	.byte	0x01, 0x41
	.zero		2


	//----- nvinfo : EIATTR_SPARSE_MMA_MASK
	.align		4
        /*0024*/ 	.byte	0x03, 0x50
        /*0026*/ 	.short	0x0000


	//----- nvinfo : EIATTR_TCGEN05_1CTA_USED
	.align		4
        /*0028*/ 	.byte	0x01, 0x51
	.zero		2


	//----- nvinfo : EIATTR_MAXREG_COUNT
	.align		4
        /*002c*/ 	.byte	0x03, 0x1b
        /*002e*/ 	.short	0x00ff


	//----- nvinfo : EIATTR_NUM_BARRIERS
	.align		4
        /*0030*/ 	.byte	0x02, 0x4c
        /*0032*/ 	.byte	0x07
	.zero		1


	//----- nvinfo : EIATTR_EXTERNS
	.align		4
        /*0034*/ 	.byte	0x04, 0x0f
        /*0036*/ 	.short	(.L_37 - .L_36)


	//   ....[0]....
	.align		4
.L_36:
        /*0038*/ 	.word	index@(__assertfail)


	//----- nvinfo : EIATTR_MERCURY_ISA_VERSION
	.align		4
.L_37:
        /*003c*/ 	.byte	0x03, 0x5f
        /*003e*/ 	.short	0x0101


	//----- nvinfo : EIATTR_INT_WARP_WIDE_INSTR_OFFSETS
	.align		4
        /*0040*/ 	.byte	0x04, 0x31
        /*0042*/ 	.short	(.L_39 - .L_38)


	//   ....[0]....
.L_38:
        /*0044*/ 	.word	0x00003c60


	//   ....[1]....
        /*0048*/ 	.word	0x00003c90


	//   ....[2]....
        /*004c*/ 	.word	0x00003cb0


	//   ....[3]....
        /*0050*/ 	.word	0x000047d0


	//   ....[4]....
        /*0054*/ 	.word	0x00004840


	//   ....[5]....
        /*0058*/ 	.word	0x00004920


	//   ....[6]....
        /*005c*/ 	.word	0x000049d0


	//----- nvinfo : EIATTR_COOP_GROUP_MASK_REGIDS
	.align		4
.L_39:
        /*0060*/ 	.byte	0x04, 0x29
        /*0062*/ 	.short	(.L_41 - .L_40)


	//   ....[0]....
.L_40:
        /*0064*/ 	.word	0xffffffff


	//   ....[1]....
        /*0068*/ 	.word	0xffffffff


	//   ....[2]....
        /*006c*/ 	.word	0xffffffff


	//   ....[3]....
        /*0070*/ 	.word	0xffffffff


	//   ....[4]....
        /*0074*/ 	.word	0xffffffff


	//   ....[5]....
        /*0078*/ 	.word	0xffffffff


	//   ....[6]....
        /*007c*/ 	.word	0xffffffff


	//   ....[7]....
        /*0080*/ 	.word	0xffffffff


	//   ....[8]....
        /*0084*/ 	.word	0xffffffff


	//   ....[9]....
        /*0088*/ 	.word	0xffffffff


	//   ....[10]....
        /*008c*/ 	.word	0xffffffff


	//   ....[11]....
        /*0090*/ 	.word	0xffffffff


	//   ....[12]....
        /*0094*/ 	.word	0xffffffff


	//   ....[13]....
        /*0098*/ 	.word	0xffffffff


	//----- nvinfo : EIATTR_COOP_GROUP_INSTR_OFFSETS
	.align		4
.L_41:
        /*009c*/ 	.byte	0x04, 0x28
        /*009e*/ 	.short	(.L_43 - .L_42)


	//   ....[0]....
.L_42:
        /*00a0*/ 	.word	0x00000080


	//   ....[1]....
        /*00a4*/ 	.word	0x000004f0


	//   ....[2]....
        /*00a8*/ 	.word	0x000006c0


	//   ....[3]....
        /*00ac*/ 	.word	0x00000820


	//   ....[4]....
        /*00b0*/ 	.word	0x00000920


	//   ....[5]....
        /*00b4*/ 	.word	0x00000a90


	//   ....[6]....
        /*00b8*/ 	.word	0x00000c30


	//   ....[7]....
        /*00bc*/ 	.word	0x00000de0


	//   ....[8]....
        /*00c0*/ 	.word	0x00001ff0


	//   ....[9]....
        /*00c4*/ 	.word	0x00002f30


	//   ....[10]....
        /*00c8*/ 	.word	0x00003140


	//   ....[11]....
        /*00cc*/ 	.word	0x00003170


	//   ....[12]....
        /*00d0*/ 	.word	0x00003b40


	//   ....[13]....
        /*00d4*/ 	.word	0x00003d70


	//----- nvinfo : EIATTR_VRC_CTA_INIT_COUNT
	.align		4
.L_43:
        /*00d8*/ 	.byte	0x02, 0x4a
        /*00da*/ 	.byte	0x80
	.zero		1


	//----- nvinfo : EIATTR_SYSCALL_OFFSETS
	.align		4
        /*00dc*/ 	.byte	0x04, 0x46
        /*00de*/ 	.short	(.L_45 - .L_44)


	//   ....[0]....
.L_44:
        /*00e0*/ 	.word	0x000055d0


	//   ....[1]....
        /*00e4*/ 	.word	0x00005710


	//   ....[2]....
        /*00e8*/ 	.word	0x00005f40


	//   ....[3]....
        /*00ec*/ 	.word	0x00006ce0


	//----- nvinfo : EIATTR_MBARRIER_INSTR_OFFSETS
	.align		4
.L_45:
        /*00f0*/ 	.byte	0x04, 0x39
        /*00f2*/ 	.short	(.L_47 - .L_46)


	//   ....[0]....
.L_46:
        /*00f4*/ 	.word	0x00000610
        /*00f8*/ 	.word	0x000000ff
        /*00fc*/ 	.word	0x00000000
        /*0100*/ 	.short	0x0100
        /*0102*/ 	.byte	0x04
	.zero		1


	//   ....[1]....
        /*0104*/ 	.word	0x00000620
        /*0108*/ 	.word	0x000000ff
        /*010c*/ 	.word	0x00000028
        /*0110*/ 	.short	0x0100
        /*0112*/ 	.byte	0x04
	.zero		1


	//   ....[2]....
        /*0114*/ 	.word	0x00000630
        /*0118*/ 	.word	0x000000ff
        /*011c*/ 	.word	0x00000008
        /*0120*/ 	.short	0x0100
        /*0122*/ 	.byte	0x04
	.zero		1


	//   ....[3]....
        /*0124*/ 	.word	0x00000640
        /*0128*/ 	.word	0x000000ff
        /*012c*/ 	.word	0x00000030
        /*0130*/ 	.short	0x0100
        /*0132*/ 	.byte	0x04
	.zero		1


	//   ....[4]....
        /*0134*/ 	.word	0x00000650
        /*0138*/ 	.word	0x000000ff
        /*013c*/ 	.word	0x00000010
        /*0140*/ 	.short	0x0100
        /*0142*/ 	.byte	0x04
	.zero		1


	//   ....[5]....
        /*0144*/ 	.word	0x00000660
        /*0148*/ 	.word	0x000000ff
        /*014c*/ 	.word	0x00000038
        /*0150*/ 	.short	0x0100
        /*0152*/ 	.byte	0x04
	.zero		1


	//   ....[6]....
        /*0154*/ 	.word	0x00000670
        /*0158*/ 	.word	0x000000ff
        /*015c*/ 	.word	0x00000018
        /*0160*/ 	.short	0x0100
        /*0162*/ 	.byte	0x04
	.zero		1


	//   ....[7]....
        /*0164*/ 	.word	0x00000680
        /*0168*/ 	.word	0x000000ff
        /*016c*/ 	.word	0x00000040
        /*0170*/ 	.short	0x0100
        /*0172*/ 	.byte	0x04
	.zero		1


	//   ....[8]....
        /*0174*/ 	.word	0x00000690
        /*0178*/ 	.word	0x000000ff
        /*017c*/ 	.word	0x00000020
        /*0180*/ 	.short	0x0100
        /*0182*/ 	.byte	0x04
	.zero		1


	//   ....[9]....
        /*0184*/ 	.word	0x000006a0
        /*0188*/ 	.word	0x000000ff
        /*018c*/ 	.word	0x00000048
        /*0190*/ 	.short	0x0100
        /*0192*/ 	.byte	0x04
	.zero		1


	//   ....[10]....
        /*0194*/ 	.word	0x000007d0
        /*0198*/ 	.word	0x000000ff
        /*019c*/ 	.word	0x00000050
        /*01a0*/ 	.short	0x0100
        /*01a2*/ 	.byte	0x04
	.zero		1


	//   ....[11]....
        /*01a4*/ 	.word	0x000007e0
        /*01a8*/ 	.word	0x000000ff
        /*01ac*/ 	.word	0x00000060
        /*01b0*/ 	.short	0x0100
        /*01b2*/ 	.byte	0x04
	.zero		1


	//   ....[12]....
        /*01b4*/ 	.word	0x000007f0
        /*01b8*/ 	.word	0x000000ff
        /*01bc*/ 	.word	0x00000058
        /*01c0*/ 	.short	0x0100
        /*01c2*/ 	.byte	0x04
	.zero		1


	//   ....[13]....
        /*01c4*/ 	.word	0x00000800
        /*01c8*/ 	.word	0x000000ff
        /*01cc*/ 	.word	0x00000068
        /*01d0*/ 	.short	0x0100
        /*01d2*/ 	.byte	0x04
	.zero		1


	//   ....[14]....
        /*01d4*/ 	.word	0x000008f0
        /*01d8*/ 	.word	0x000000ff
        /*01dc*/ 	.word	0x00000070
        /*01e0*/ 	.short	0x0100
        /*01e2*/ 	.byte	0x06
	.zero		1


	//   ....[15]....
        /*01e4*/ 	.word	0x00000900
        /*01e8*/ 	.word	0x000000ff
        /*01ec*/ 	.word	0x00000078
        /*01f0*/ 	.short	0x0100
        /*01f2*/ 	.byte	0x06
	.zero		1


	//   ....[16]....
        /*01f4*/ 	.word	0x00000a40
        /*01f8*/ 	.word	0x000000ff
        /*01fc*/ 	.word	0x00000080
        /*0200*/ 	.short	0x0100
        /*0202*/ 	.byte	0x06
	.zero		1


	//   ....[17]....
        /*0204*/ 	.word	0x00000a50
        /*0208*/ 	.word	0x000000ff
        /*020c*/ 	.word	0x00000090
        /*0210*/ 	.short	0x0100
        /*0212*/ 	.byte	0x06
	.zero		1


	//   ....[18]....
        /*0214*/ 	.word	0x00000a60
        /*0218*/ 	.word	0x000000ff
        /*021c*/ 	.word	0x00000088
        /*0220*/ 	.short	0x0100
        /*0222*/ 	.byte	0x06
	.zero		1


	//   ....[19]....
        /*0224*/ 	.word	0x00000a70
        /*0228*/ 	.word	0x000000ff
        /*022c*/ 	.word	0x00000098
        /*0230*/ 	.short	0x0100
        /*0232*/ 	.byte	0x06
	.zero		1


	//   ....[20]....
        /*0234*/ 	.word	0x00000ba0
        /*0238*/ 	.word	0x000000ff
        /*023c*/ 	.word	0x000000a0
        /*0240*/ 	.short	0x0100
        /*0242*/ 	.byte	0x04
	.zero		1


	//   ....[21]....
        /*0244*/ 	.word	0x00000bb0
        /*0248*/ 	.word	0x000000ff
        /*024c*/ 	.word	0x000000c0
        /*0250*/ 	.short	0x0100
        /*0252*/ 	.byte	0x04
	.zero		1


	//   ....[22]....
        /*0254*/ 	.word	0x00000bc0
        /*0258*/ 	.word	0x000000ff
        /*025c*/ 	.word	0x000000a8
        /*0260*/ 	.short	0x0100
        /*0262*/ 	.byte	0x04
	.zero		1


	//   ....[23]....
        /*0264*/ 	.word	0x00000bd0
        /*0268*/ 	.word	0x000000ff
        /*026c*/ 	.word	0x000000c8
        /*0270*/ 	.short	0x0100
        /*0272*/ 	.byte	0x04
	.zero		1


	//   ....[24]....
        /*0274*/ 	.word	0x00000be0
        /*0278*/ 	.word	0x000000ff
        /*027c*/ 	.word	0x000000b0
        /*0280*/ 	.short	0x0100
        /*0282*/ 	.byte	0x04
	.zero		1


	//   ....[25]....
        /*0284*/ 	.word	0x00000bf0
        /*0288*/ 	.word	0x000000ff
        /*028c*/ 	.word	0x000000d0
        /*0290*/ 	.short	0x0100
        /*0292*/ 	.byte	0x04
	.zero		1


	//   ....[26]....
        /*0294*/ 	.word	0x00000c00
        /*0298*/ 	.word	0x000000ff
        /*029c*/ 	.word	0x000000b8
        /*02a0*/ 	.short	0x0100
        /*02a2*/ 	.byte	0x04
	.zero		1


	//   ....[27]....
        /*02a4*/ 	.word	0x00000c10
        /*02a8*/ 	.word	0x000000ff
        /*02ac*/ 	.word	0x000000d8
        /*02b0*/ 	.short	0x0100
        /*02b2*/ 	.byte	0x04
	.zero		1


	//   ....[28]....
        /*02b4*/ 	.word	0x00000d00
        /*02b8*/ 	.word	0x000000ff
        /*02bc*/ 	.word	0x000000e0
        /*02c0*/ 	.short	0x0100
        /*02c2*/ 	.byte	0x04
	.zero		1


	//   ....[29]....
        /*02c4*/ 	.word	0x00000d10
        /*02c8*/ 	.word	0x000000ff
        /*02cc*/ 	.word	0x000000f0
        /*02d0*/ 	.short	0x0100
        /*02d2*/ 	.byte	0x04
	.zero		1


	//   ....[30]....
        /*02d4*/ 	.word	0x00000d20
        /*02d8*/ 	.word	0x000000ff
        /*02dc*/ 	.word	0x000000e8
        /*02e0*/ 	.short	0x0100
        /*02e2*/ 	.byte	0x04
	.zero		1


	//   ....[31]....
        /*02e4*/ 	.word	0x00000d30
        /*02e8*/ 	.word	0x000000ff
        /*02ec*/ 	.word	0x000000f8
        /*02f0*/ 	.short	0x0100
        /*02f2*/ 	.byte	0x04
	.zero		1


	//   ....[32]....
        /*02f4*/ 	.word	0x00001870
        /*02f8*/ 	.word	0x00000000
        /*02fc*/ 	.word	0x000000f0
        /*0300*/ 	.short	0x010a
        /*0302*/ 	.byte	0xff
	.zero		1


	//   ....[33]....
        /*0304*/ 	.word	0x000018a0
        /*0308*/ 	.word	0x00000000
        /*030c*/ 	.word	0x000000e0
        /*0310*/ 	.short	0x0101
        /*0312*/ 	.byte	0xff
	.zero		1


	//   ....[34]....
        /*0314*/ 	.word	0x00001970
        /*0318*/ 	.word	0x000000ff
        /*031c*/ 	.word	0x00000028
        /*0320*/ 	.short	0x010a
        /*0322*/ 	.byte	0x04
	.zero		1


	//   ....[35]....
        /*0324*/ 	.word	0x000019f0
        /*0328*/ 	.word	0x000000ff
        /*032c*/ 	.word	0x00000028
        /*0330*/ 	.short	0x010a
        /*0332*/ 	.byte	0x21
	.zero		1


	//   ....[36]....
        /*0334*/ 	.word	0x00001b80
        /*0338*/ 	.word	0x000000ff
        /*033c*/ 	.word	0x00000028
        /*0340*/ 	.short	0x010a
        /*0342*/ 	.byte	0x08
	.zero		1


	//   ....[37]....
        /*0344*/ 	.word	0x00001ca0
        /*0348*/ 	.word	0x000000ff
        /*034c*/ 	.word	0x00000078
        /*0350*/ 	.short	0x0101
        /*0352*/ 	.byte	0x06
	.zero		1


	//   ....[38]....
        /*0354*/ 	.word	0x00001cc0
        /*0358*/ 	.word	0x000000ff
        /*035c*/ 	.word	0x00000028
        /*0360*/ 	.short	0x010a
        /*0362*/ 	.byte	0x04
	.zero		1


	//   ....[39]....
        /*0364*/ 	.word	0x00001d40
        /*0368*/ 	.word	0x000000ff
        /*036c*/ 	.word	0x00000028
        /*0370*/ 	.short	0x010a
        /*0372*/ 	.byte	0x11
	.zero		1


	//   ....[40]....
        /*0374*/ 	.word	0x00001ed0
        /*0378*/ 	.word	0x000000ff
        /*037c*/ 	.word	0x00000028
        /*0380*/ 	.short	0x010a
        /*0382*/ 	.byte	0x07
	.zero		1


	//   ....[41]....
        /*0384*/ 	.word	0x00002020
        /*0388*/ 	.word	0x00000003
        /*038c*/ 	.word	0x00000080
        /*0390*/ 	.short	0x010a
        /*0392*/ 	.byte	0xff
	.zero		1


	//   ....[42]....
        /*0394*/ 	.word	0x00002170
        /*0398*/ 	.word	0x00000000
        /*039c*/ 	.word	0x00000000
        /*03a0*/ 	.short	0x0101
        /*03a2*/ 	.byte	0xff
	.zero		1


	//   ....[43]....
        /*03a4*/ 	.word	0x00002720
        /*03a8*/ 	.word	0x000000ff
        /*03ac*/ 	.word	0x00000000
        /*03b0*/ 	.short	0x010a
        /*03b2*/ 	.byte	0x04
	.zero		1


	//   ....[44]....
        /*03b4*/ 	.word	0x000027b0
        /*03b8*/ 	.word	0x000000ff
        /*03bc*/ 	.word	0x00000000
        /*03c0*/ 	.short	0x010a
        /*03c2*/ 	.byte	0x05
	.zero		1


	//   ....[45]....
        /*03c4*/ 	.word	0x00002840
        /*03c8*/ 	.word	0x000000ff
        /*03cc*/ 	.word	0x00000000
        /*03d0*/ 	.short	0x010a
        /*03d2*/ 	.byte	0x05
	.zero		1


	//   ....[46]....
        /*03d4*/ 	.word	0x000028d0
        /*03d8*/ 	.word	0x000000ff
        /*03dc*/ 	.word	0x00000000
        /*03e0*/ 	.short	0x010a
        /*03e2*/ 	.byte	0x05
	.zero		1


	//   ....[47]....
        /*03e4*/ 	.word	0x00002970
        /*03e8*/ 	.word	0x00000000
        /*03ec*/ 	.word	0x00000000
        /*03f0*/ 	.short	0x010a
        /*03f2*/ 	.byte	0xff
	.zero		1


	//   ....[48]....
        /*03f4*/ 	.word	0x00002a90
        /*03f8*/ 	.word	0x00000002
        /*03fc*/ 	.word	0x000000e0
        /*0400*/ 	.short	0x010a
        /*0402*/ 	.byte	0xff
	.zero		1


	//   ....[49]....
        /*0404*/ 	.word	0x00002b00
        /*0408*/ 	.word	0x00000002
        /*040c*/ 	.word	0x00000000
        /*0410*/ 	.short	0x0101
        /*0412*/ 	.byte	0xff
	.zero		1


	//   ....[50]....
        /*0414*/ 	.word	0x00002b20
        /*0418*/ 	.word	0x000000ff
        /*041c*/ 	.word	0x00000090
        /*0420*/ 	.short	0x010a
        /*0422*/ 	.byte	0x04
	.zero		1


	//   ....[51]....
        /*0424*/ 	.word	0x00002c40
        /*0428*/ 	.word	0x00000002
        /*042c*/ 	.word	0x00000080
        /*0430*/ 	.short	0x010a
        /*0432*/ 	.byte	0xff
	.zero		1


	//   ....[52]....
        /*0434*/ 	.word	0x00002d40
        /*0438*/ 	.word	0x00000002
        /*043c*/ 	.word	0x00000000
        /*0440*/ 	.short	0x0101
        /*0442*/ 	.byte	0xff
	.zero		1


	//   ....[53]....
        /*0444*/ 	.word	0x00002dd0
        /*0448*/ 	.word	0x000000ff
        /*044c*/ 	.word	0x00000090
        /*0450*/ 	.short	0x0106
        /*0452*/ 	.byte	0x04
	.zero		1


	//   ....[54]....
        /*0454*/ 	.word	0x00002df0
        /*0458*/ 	.word	0x000000ff
        /*045c*/ 	.word	0x00000090
        /*0460*/ 	.short	0x010a
        /*0462*/ 	.byte	0x04
	.zero		1


	//   ....[55]....
        /*0464*/ 	.word	0x00002e80
        /*0468*/ 	.word	0x000000ff
        /*046c*/ 	.word	0x00000090
        /*0470*/ 	.short	0x0106
        /*0472*/ 	.byte	0x07
	.zero		1


	//   ....[56]....
        /*0474*/ 	.word	0x00002ec0
        /*0478*/ 	.word	0x00000000
        /*047c*/ 	.word	0x00000090
        /*0480*/ 	.short	0x010a
        /*0482*/ 	.byte	0xff
	.zero		1


	//   ....[57]....
        /*0484*/ 	.word	0x000033d0
        /*0488*/ 	.word	0x00000000
        /*048c*/ 	.word	0x00000080
        /*0490*/ 	.short	0x010a
        /*0492*/ 	.byte	0xff
	.zero		1


	//   ....[58]....
        /*0494*/ 	.word	0x000034d0
        /*0498*/ 	.word	0x00000003
        /*049c*/ 	.word	0x00000000
        /*04a0*/ 	.short	0x0101
        /*04a2*/ 	.byte	0xff
	.zero		1


	//   ....[59]....
        /*04a4*/ 	.word	0x000034e0
        /*04a8*/ 	.word	0x000000ff
        /*04ac*/ 	.word	0x00000000
        /*04b0*/ 	.short	0x010a
        /*04b2*/ 	.byte	0x04
	.zero		1


	//   ....[60]....
        /*04b4*/ 	.word	0x00003560
        /*04b8*/ 	.word	0x000000ff
        /*04bc*/ 	.word	0x000000c0
        /*04c0*/ 	.short	0x010a
        /*04c2*/ 	.byte	0x17
	.zero		1


	//   ....[61]....
        /*04c4*/ 	.word	0x00003640
        /*04c8*/ 	.word	0x000000ff
        /*04cc*/ 	.word	0x00000000
        /*04d0*/ 	.short	0x010a
        /*04d2*/ 	.byte	0x05
	.zero		1


	//   ....[62]....
        /*04d4*/ 	.word	0x00003780
        /*04d8*/ 	.word	0x000000ff
        /*04dc*/ 	.word	0x00000000
        /*04e0*/ 	.short	0x010a
        /*04e2*/ 	.byte	0x04
	.zero		1


	//   ....[63]....
        /*04e4*/ 	.word	0x00003970
        /*04e8*/ 	.word	0x000000ff
        /*04ec*/ 	.word	0x00000000
        /*04f0*/ 	.short	0x010a
        /*04f2*/ 	.byte	0x04
	.zero		1


	//   ....[64]....
        /*04f4*/ 	.word	0x00003a00
        /*04f8*/ 	.word	0x000000ff
        /*04fc*/ 	.word	0x00000000
        /*0500*/ 	.short	0x010a
        /*0502*/ 	.byte	0x05
	.zero		1


	//   ....[65]....
        /*0504*/ 	.word	0x00003a90
        /*0508*/ 	.word	0x000000ff
        /*050c*/ 	.word	0x00000000
        /*0510*/ 	.short	0x010a
        /*0512*/ 	.byte	0x05
	.zero		1


	//   ....[66]....
        /*0514*/ 	.word	0x00003b20
        /*0518*/ 	.word	0x000000ff
        /*051c*/ 	.word	0x00000000
        /*0520*/ 	.short	0x010a
        /*0522*/ 	.byte	0x04
	.zero		1


	//   ....[67]....
        /*0524*/ 	.word	0x00003fd0
        /*0528*/ 	.word	0x0000000c
        /*052c*/ 	.word	0x00000080
        /*0530*/ 	.short	0x010a
        /*0532*/ 	.byte	0xff
	.zero		1


	//   ....[68]....
        /*0534*/ 	.word	0x00004140
        /*0538*/ 	.word	0x00000000
        /*053c*/ 	.word	0x00000000
        /*0540*/ 	.short	0x0101
        /*0542*/ 	.byte	0xff
	.zero		1


	//   ....[69]....
        /*0544*/ 	.word	0x000045d0
        /*0548*/ 	.word	0x000000ff
        /*054c*/ 	.word	0x00000078
        /*0550*/ 	.short	0x010a
        /*0552*/ 	.byte	0x15
	.zero		1


	//   ....[70]....
        /*0554*/ 	.word	0x00004750
        /*0558*/ 	.word	0x000000ff
        /*055c*/ 	.word	0x00000060
        /*0560*/ 	.short	0x010a
        /*0562*/ 	.byte	0x15
	.zero		1


	//   ....[71]....
        /*0564*/ 	.word	0x000048d0
        /*0568*/ 	.word	0x000000ff
        /*056c*/ 	.word	0x00000050
        /*0570*/ 	.short	0x010b
        /*0572*/ 	.byte	0x15
	.zero		1


	//   ....[72]....
        /*0574*/ 	.word	0x000048e0
        /*0578*/ 	.word	0x000000ff
        /*057c*/ 	.word	0x00000000
        /*0580*/ 	.short	0x0101
        /*0582*/ 	.byte	0x06
	.zero		1


	//   ....[73]....
        /*0584*/ 	.word	0x000048f0
        /*0588*/ 	.word	0x000000ff
        /*058c*/ 	.word	0x00000068
        /*0590*/ 	.short	0x010a
        /*0592*/ 	.byte	0x15
	.zero		1


	//   ....[74]....
        /*0594*/ 	.word	0x00004ae0
        /*0598*/ 	.word	0x000000ff
        /*059c*/ 	.word	0x00000058
        /*05a0*/ 	.short	0x010b
        /*05a2*/ 	.byte	0x15
	.zero		1


	//   ....[75]....
        /*05a4*/ 	.word	0x00004af0
        /*05a8*/ 	.word	0x000000ff
        /*05ac*/ 	.word	0x00000000
        /*05b0*/ 	.short	0x0101
        /*05b2*/ 	.byte	0x21
	.zero		1


	//   ....[76]....
        /*05b4*/ 	.word	0x00004b20
        /*05b8*/ 	.word	0x000000ff
        /*05bc*/ 	.word	0x00000060
        /*05c0*/ 	.short	0x010a
        /*05c2*/ 	.byte	0x15
	.zero		1


	//   ....[77]....
        /*05c4*/ 	.word	0x00004b60
        /*05c8*/ 	.word	0x00000000
        /*05cc*/ 	.word	0x00000068
        /*05d0*/ 	.short	0x010a
        /*05d2*/ 	.byte	0xff
	.zero		1


	//   ....[78]....
        /*05d4*/ 	.word	0x00004e70
        /*05d8*/ 	.word	0x00000003
        /*05dc*/ 	.word	0x00000080
        /*05e0*/ 	.short	0x010a
        /*05e2*/ 	.byte	0xff
	.zero		1


	//   ....[79]....
        /*05e4*/ 	.word	0x00004ff0
        /*05e8*/ 	.word	0x00000000
        /*05ec*/ 	.word	0x00000000
        /*05f0*/ 	.short	0x0101
        /*05f2*/ 	.byte	0xff
	.zero		1


	//   ....[80]....
        /*05f4*/ 	.word	0x00005b00
        /*05f8*/ 	.word	0x00000003
        /*05fc*/ 	.word	0x00000050
        /*0600*/ 	.short	0x010a
        /*0602*/ 	.byte	0xff
	.zero		1


	//   ....[81]....
        /*0604*/ 	.word	0x00005b40
        /*0608*/ 	.word	0x0000002b
        /*060c*/ 	.word	0x000000a0
        /*0610*/ 	.short	0x010a
        /*0612*/ 	.byte	0xff
	.zero		1


	//   ....[82]....
        /*0614*/ 	.word	0x00005c80
        /*0618*/ 	.word	0x00000003
        /*061c*/ 	.word	0x00000050
        /*0620*/ 	.short	0x010a
        /*0622*/ 	.byte	0xff
	.zero		1


	//   ....[83]....
        /*0624*/ 	.word	0x00005da0
        /*0628*/ 	.word	0x00000000
        /*062c*/ 	.word	0x00000000
        /*0630*/ 	.short	0x0101
        /*0632*/ 	.byte	0xff
	.zero		1


	//   ....[84]....
        /*0634*/ 	.word	0x00005e20
        /*0638*/ 	.word	0x0000002b
        /*063c*/ 	.word	0x000000a0
        /*0640*/ 	.short	0x010a
        /*0642*/ 	.byte	0xff
	.zero		1


	//   ....[85]....
        /*0644*/ 	.word	0x00006990
        /*0648*/ 	.word	0x00000003
        /*064c*/ 	.word	0x00000050
        /*0650*/ 	.short	0x010a
        /*0652*/ 	.byte	0xff
	.zero		1


	//   ....[86]....
        /*0654*/ 	.word	0x00006a40
        /*0658*/ 	.word	0x00000003
        /*065c*/ 	.word	0x00000050
        /*0660*/ 	.short	0x010a
        /*0662*/ 	.byte	0xff
	.zero		1


	//   ....[87]....
        /*0664*/ 	.word	0x00006b60
        /*0668*/ 	.word	0x00000000
        /*066c*/ 	.word	0x00000000
        /*0670*/ 	.short	0x0101
        /*0672*/ 	.byte	0xff
	.zero		1


	//   ....[88]....
        /*0674*/ 	.word	0x00006f70
        /*0678*/ 	.word	0x000000ff
        /*067c*/ 	.word	0x00000000
        /*0680*/ 	.short	0x0101
        /*0682*/ 	.byte	0x04
	.zero		1


	//   ....[89]....
        /*0684*/ 	.word	0x00007870
        /*0688*/ 	.word	0x00000000
        /*068c*/ 	.word	0x000000f0
        /*0690*/ 	.short	0x010a
        /*0692*/ 	.byte	0xff
	.zero		1


	//   ....[90]....
        /*0694*/ 	.word	0x000078d0
        /*0698*/ 	.word	0x00000000
        /*069c*/ 	.word	0x00000028
        /*06a0*/ 	.short	0x010a
        /*06a2*/ 	.byte	0xff
	.zero		1


	//   ....[91]....
        /*06a4*/ 	.word	0x00007930
        /*06a8*/ 	.word	0x00000000
        /*06ac*/ 	.word	0x00000028
        /*06b0*/ 	.short	0x010a
        /*06b2*/ 	.byte	0xff
	.zero		1


	//   ....[92]....
        /*06b4*/ 	.word	0x00007980
        /*06b8*/ 	.word	0x00000003
        /*06bc*/ 	.word	0x00000080
        /*06c0*/ 	.short	0x010a
        /*06c2*/ 	.byte	0xff
	.zero		1


	//   ....[93]....
        /*06c4*/ 	.word	0x000079e0
        /*06c8*/ 	.word	0x00000000
        /*06cc*/ 	.word	0x00000000
        /*06d0*/ 	.short	0x010a
        /*06d2*/ 	.byte	0xff
	.zero		1


	//   ....[94]....
        /*06d4*/ 	.word	0x00007a40
        /*06d8*/ 	.word	0x00000000
        /*06dc*/ 	.word	0x00000000
        /*06e0*/ 	.short	0x010a
        /*06e2*/ 	.byte	0xff
	.zero		1


	//   ....[95]....
        /*06e4*/ 	.word	0x00007aa0
        /*06e8*/ 	.word	0x00000000
        /*06ec*/ 	.word	0x00000000
        /*06f0*/ 	.short	0x010a
        /*06f2*/ 	.byte	0xff
	.zero		1


	//   ....[96]....
        /*06f4*/ 	.word	0x00007b00
        /*06f8*/ 	.word	0x00000000
        /*06fc*/ 	.word	0x00000000
        /*0700*/ 	.short	0x010a
        /*0702*/ 	.byte	0xff
	.zero		1


	//   ....[97]....
        /*0704*/ 	.word	0x00007b50
        /*0708*/ 	.word	0x00000002
        /*070c*/ 	.word	0x000000e0
        /*0710*/ 	.short	0x010a
        /*0712*/ 	.byte	0xff
	.zero		1


	//   ....[98]....
        /*0714*/ 	.word	0x00007bb0
        /*0718*/ 	.word	0x00000002
        /*071c*/ 	.word	0x00000090
        /*0720*/ 	.short	0x010a
        /*0722*/ 	.byte	0xff
	.zero		1


	//   ....[99]....
        /*0724*/ 	.word	0x00007c00
        /*0728*/ 	.word	0x00000002
        /*072c*/ 	.word	0x00000080
        /*0730*/ 	.short	0x010a
        /*0732*/ 	.byte	0xff
	.zero		1


	//   ....[100]....
        /*0734*/ 	.word	0x00007c60
        /*0738*/ 	.word	0x00000000
        /*073c*/ 	.word	0x00000090
        /*0740*/ 	.short	0x010a
        /*0742*/ 	.byte	0xff
	.zero		1


	//   ....[101]....
        /*0744*/ 	.word	0x00007cb0
        /*0748*/ 	.word	0x00000000
        /*074c*/ 	.word	0x00000080
        /*0750*/ 	.short	0x010a
        /*0752*/ 	.byte	0xff
	.zero		1


	//   ....[102]....
        /*0754*/ 	.word	0x00007d10
        /*0758*/ 	.word	0x00000002
        /*075c*/ 	.word	0x000000c0
        /*0760*/ 	.short	0x010a
        /*0762*/ 	.byte	0xff
	.zero		1


	//   ....[103]....
        /*0764*/ 	.word	0x00007d70
        /*0768*/ 	.word	0x00000000
        /*076c*/ 	.word	0x00000000
        /*0770*/ 	.short	0x010a
        /*0772*/ 	.byte	0xff
	.zero		1


	//   ....[104]....
        /*0774*/ 	.word	0x00007dd0
        /*0778*/ 	.word	0x00000000
        /*077c*/ 	.word	0x00000000
        /*0780*/ 	.short	0x010a
        /*0782*/ 	.byte	0xff
	.zero		1


	//   ....[105]....
        /*0784*/ 	.word	0x00007e30
        /*0788*/ 	.word	0x00000000
        /*078c*/ 	.word	0x00000000
        /*0790*/ 	.short	0x010a
        /*0792*/ 	.byte	0xff
	.zero		1


	//   ....[106]....
        /*0794*/ 	.word	0x00007e90
        /*0798*/ 	.word	0x00000000
        /*079c*/ 	.word	0x00000000
        /*07a0*/ 	.short	0x010a
        /*07a2*/ 	.byte	0xff
	.zero		1


	//   ....[107]....
        /*07a4*/ 	.word	0x00007ef0
        /*07a8*/ 	.word	0x00000000
        /*07ac*/ 	.word	0x00000000
        /*07b0*/ 	.short	0x010a
        /*07b2*/ 	.byte	0xff
	.zero		1


	//   ....[108]....
        /*07b4*/ 	.word	0x00007f40
        /*07b8*/ 	.word	0x0000000c
        /*07bc*/ 	.word	0x00000080
        /*07c0*/ 	.short	0x010a
        /*07c2*/ 	.byte	0xff
	.zero		1


	//   ....[109]....
        /*07c4*/ 	.word	0x00007fa0
        /*07c8*/ 	.word	0x00000000
        /*07cc*/ 	.word	0x00000078
        /*07d0*/ 	.short	0x010a
        /*07d2*/ 	.byte	0xff
	.zero		1


	//   ....[110]....
        /*07d4*/ 	.word	0x00008000
        /*07d8*/ 	.word	0x00000000
        /*07dc*/ 	.word	0x00000060
        /*07e0*/ 	.short	0x010a
        /*07e2*/ 	.byte	0xff
	.zero		1


	//   ....[111]....
        /*07e4*/ 	.word	0x00008060
        /*07e8*/ 	.word	0x00000000
        /*07ec*/ 	.word	0x00000068
        /*07f0*/ 	.short	0x010a
        /*07f2*/ 	.byte	0xff
	.zero		1


	//   ....[112]....
        /*07f4*/ 	.word	0x000080c0
        /*07f8*/ 	.word	0x00000000
        /*07fc*/ 	.word	0x00000060
        /*0800*/ 	.short	0x010a
        /*0802*/ 	.byte	0xff
	.zero		1


	//   ....[113]....
        /*0804*/ 	.word	0x00008110
        /*0808*/ 	.word	0x00000003
        /*080c*/ 	.word	0x00000080
        /*0810*/ 	.short	0x010a
        /*0812*/ 	.byte	0xff
	.zero		1


	//   ....[114]....
        /*0814*/ 	.word	0x00008160
        /*0818*/ 	.word	0x00000003
        /*081c*/ 	.word	0x00000050
        /*0820*/ 	.short	0x010a
        /*0822*/ 	.byte	0xff
	.zero		1


	//   ....[115]....
        /*0824*/ 	.word	0x000081b0
        /*0828*/ 	.word	0x0000002b
        /*082c*/ 	.word	0x000000a0
        /*0830*/ 	.short	0x010a
        /*0832*/ 	.byte	0xff
	.zero		1


	//   ....[116]....
        /*0834*/ 	.word	0x00008200
        /*0838*/ 	.word	0x00000003
        /*083c*/ 	.word	0x00000050
        /*0840*/ 	.short	0x010a
        /*0842*/ 	.byte	0xff
	.zero		1


	//----- nvinfo : EIATTR_NUM_MBARRIERS
	.align		4
.L_47:
        /*0844*/ 	.byte	0x03, 0x38
        /*0846*/ 	.short	0x0020


	//----- nvinfo : EIATTR_EXIT_INSTR_OFFSETS
	.align		4
        /*0848*/ 	.byte	0x04, 0x1c
        /*084a*/ 	.short	(.L_49 - .L_48)


	//   ....[0]....
.L_48:
        /*084c*/ 	.word	0x000029a0


	//   ....[1]....
        /*0850*/ 	.word	0x00002e90


	//   ....[2]....
        /*0854*/ 	.word	0x00002ef0


	//   ....[3]....
        /*0858*/ 	.word	0x00003d80


	//   ....[4]....
        /*085c*/ 	.word	0x00004b90


	//   ....[5]....
        /*0860*/ 	.word	0x00004bd0


	//   ....[6]....
        /*0864*/ 	.word	0x00007860


	//----- nvinfo : EIATTR_MAX_THREADS
	.align		4
.L_49:
        /*0868*/ 	.byte	0x04, 0x05
        /*086a*/ 	.short	(.L_51 - .L_50)
.L_50:
        /*086c*/ 	.word	0x00000100
        /*0870*/ 	.word	0x00000001
        /*0874*/ 	.word	0x00000001


	//----- nvinfo : EIATTR_CRS_STACK_SIZE
	.align		4
.L_51:
        /*0878*/ 	.byte	0x04, 0x1e
        /*087a*/ 	.short	(.L_53 - .L_52)
.L_52:
        /*087c*/ 	.word	0x00000000


	//----- nvinfo : EIATTR_CBANK_PARAM_SIZE
	.align		4
.L_53:
        /*0880*/ 	.byte	0x03, 0x19
        /*0882*/ 	.short	0x0800


	//----- nvinfo : EIATTR_PARAM_CBANK
	.align		4
        /*0884*/ 	.byte	0x04, 0x0a
        /*0886*/ 	.short	(.L_55 - .L_54)
	.align		4
.L_54:
        /*0888*/ 	.word	index@(.nv.constant0._ZN7cutlass13device_kernelINS_4gemm6kernel13GemmUniversalIN4cute5tupleIJiiiiEEENS1_10collective13CollectiveMmaINS1_35MainloopSm100TmaUmmaWarpSpecializedILi5ELi2ELi4ENS5_IJNS4_1CILi1EEENSA_ILi2EEESB_EEEEENS5_IJNSA_ILi64EEENSA_ILi128EEESF_EEEaNS5_IJlSB_lEEEaSI_NS4_8TiledMMAINS4_8MMA_AtomIJNS4_15SM100_MMA_S8_SSIaaiLi64ELi128ELNS4_4UMMA5MajorE0ELSN_0ELNSM_8SaturateE0EEEEEENS4_6LayoutINS5_IJSB_SB_SB_EEENS5_IJNSA_ILi0EEEST_ST_EEEEENS5_IJNS4_10UnderscoreESW_SW_EEEEENS4_23SM90_TMA_LOAD_MULTICASTENS4_14ComposedLayoutINS4_7SwizzleILi2ELi4ELi3EEENS4_18smem_ptr_flag_bitsILi8EEENSR_INS5_IJNSA_ILi8EEESF_EEENS5_IJSF_SB_EEEEEEEvNS4_8identityENS4_13SM90_TMA_LOADES19_vS1A_EENS_8epilogue10collective18CollectiveEpilogueINS1D_23Sm100TmaWarpSpecializedILi2ELi2ELi32ELb0ELb0EEEJSH_NS5_IJNSR_ISF_SB_EES1I_EEEaSI_aSI_NS1D_6fusion15FusionCallbacksIS1H_NS1K_17LinearCombinationIaiaiLNS_15FloatRoundStyleE2EEESH_S1J_JEEENS4_5SM1004TMEM4LOAD26SM100_TMEM_LOAD_16dp32b32xES1B_S19_NS4_39AutoVectorizingCopyWithAssumedAlignmentILi128EEENS4_14SM90_TMA_STOREES19_S1V_S1V_EEEvvEEEEvNT_6ParamsE)
        /*088c*/ 	.short	0x0380
        /*088e*/ 	.short	0x0800


	//----- nvinfo : EIATTR_SW_WAR
	.align		4
.L_55:
        /*0890*/ 	.byte	0x04, 0x36
        /*0892*/ 	.short	(.L_57 - .L_56)
.L_56:
        /*0894*/ 	.word	0x00000008
.L_57:


//--------------------- .nv.callgraph             --------------------------
	.section	.nv.callgraph,"",@"SHT_CUDA_CALLGRAPH"
	.align	4
	.sectionentsize	8
	.align		4
        /*0000*/ 	.word	0x00000000
	.align		4
        /*0004*/ 	.word	0xffffffff
	.align		4
        /*0008*/ 	.word	index@(_ZN7cutlass13device_kernelINS_4gemm6kernel13GemmUniversalIN4cute5tupleIJiiiiEEENS1_10collective13CollectiveMmaINS1_35MainloopSm100TmaUmmaWarpSpecializedILi5ELi2ELi4ENS5_IJNS4_1CILi1EEENSA_ILi2EEESB_EEEEENS5_IJNSA_ILi64EEENSA_ILi128EEESF_EEEaNS5_IJlSB_lEEEaSI_NS4_8TiledMMAINS4_8MMA_AtomIJNS4_15SM100_MMA_S8_SSIaaiLi64ELi128ELNS4_4UMMA5MajorE0ELSN_0ELNSM_8SaturateE0EEEEEENS4_6LayoutINS5_IJSB_SB_SB_EEENS5_IJNSA_ILi0EEEST_ST_EEEEENS5_IJNS4_10UnderscoreESW_SW_EEEEENS4_23SM90_TMA_LOAD_MULTICASTENS4_14ComposedLayoutINS4_7SwizzleILi2ELi4ELi3EEENS4_18smem_ptr_flag_bitsILi8EEENSR_INS5_IJNSA_ILi8EEESF_EEENS5_IJSF_SB_EEEEEEEvNS4_8identityENS4_13SM90_TMA_LOADES19_vS1A_EENS_8epilogue10collective18CollectiveEpilogueINS1D_23Sm100TmaWarpSpecializedILi2ELi2ELi32ELb0ELb0EEEJSH_NS5_IJNSR_ISF_SB_EES1I_EEEaSI_aSI_NS1D_6fusion15FusionCallbacksIS1H_NS1K_17LinearCombinationIaiaiLNS_15FloatRoundStyleE2EEESH_S1J_JEEENS4_5SM1004TMEM4LOAD26SM100_TMEM_LOAD_16dp32b32xES1B_S19_NS4_39AutoVectorizingCopyWithAssumedAlignmentILi128EEENS4_14SM90_TMA_STOREES19_S1V_S1V_EEEvvEEEEvNT_6ParamsE)
	.align		4
        /*000c*/ 	.word	index@(__assertfail)
	.align		4
        /*0010*/ 	.word	0x00000000
	.align		4
        /*0014*/ 	.word	0xfffffffe
	.align		4
        /*0018*/ 	.word	0x00000000
	.align		4
        /*001c*/ 	.word	0xfffffffd
	.align		4
        /*0020*/ 	.word	0x00000000
	.align		4
        /*0024*/ 	.word	0xfffffffc


//--------------------- .nv.constant4             --------------------------
	.section	.nv.constant4,"a",@progbits
	.align	8
	.align		8
.nv.constant4:
        /*0000*/ 	.dword	__assertfail
	.align		8
        /*0008*/ 	.dword	__unnamed_1
	.align		8
        /*0010*/ 	.dword	__unnamed_2
	.align		8
        /*0018*/ 	.dword	_ZN39_INTERNAL_4415759f_4_k_cu_12528186_96154cuda3std3__45__cpo5beginE
	.align		8
        /*0020*/ 	.dword	_ZN39_INTERNAL_4415759f_4_k_cu_12528186_96154cuda3std3__45__cpo3endE
	.align		8
        /*0028*/ 	.dword	_ZN39_INTERNAL_4415759f_4_k_cu_12528186_96154cuda3std3__45__cpo6cbeginE
	.align		8
        /*0030*/ 	.dword	_ZN39_INTERNAL_4415759f_4_k_cu_12528186_96154cuda3std3__45__cpo4cendE
	.align		8
        /*0038*/ 	.dword	_ZN39_INTERNAL_4415759f_4_k_cu_12528186_96154cuda3std3__441_GLOBAL__N__4415759f_4_k_cu_12528186_96156ignoreE
	.align		8
        /*0040*/ 	.dword	_ZN39_INTERNAL_4415759f_4_k_cu_12528186_96154cuda3std3__419piecewise_constructE
	.align		8
        /*0048*/ 	.dword	_ZN39_INTERNAL_4415759f_4_k_cu_12528186_96154cuda3std3__48in_placeE
	.align		8
        /*0050*/ 	.dword	_ZN39_INTERNAL_4415759f_4_k_cu_12528186_96154cuda3std6ranges3__45__cpo4swapE
	.align		8
        /*0058*/ 	.dword	_ZN39_INTERNAL_4415759f_4_k_cu_12528186_96154cuda3std6ranges3__45__cpo9iter_moveE
	.align		8
        /*0060*/ 	.dword	_ZN39_INTERNAL_4415759f_4_k_cu_12528186_96154cute7productE
	.align		8
        /*0068*/ 	.dword	_ZN39_INTERNAL_4415759f_4_k_cu_12528186_96154cute1_E
	.align		8
        /*0070*/ 	.dword	$str$25
	.align		8
        /*0078*/ 	.dword	$str$26
	.align		8
        /*0080*/ 	.dword	$str$27
	.align		8
        /*0088*/ 	.dword	$str$28


//--------------------- .text._ZN7cutlass13device_kernelINS_4gemm6kernel13GemmUniversalIN4cute5tupleIJiiiiEEENS1_10collective13CollectiveMmaINS1_35MainloopSm100TmaUmmaWarpSpecializedILi5ELi2ELi4ENS5_IJNS4_1CILi1EEENSA_ILi2EEESB_EEEEENS5_IJNSA_ILi64EEENSA_ILi128EEESF_EEEaNS5_IJlSB_lEEEaSI_NS4_8TiledMMAINS4_8MMA_AtomIJNS4_15SM100_MMA_S8_SSIaaiLi64ELi128ELNS4_4UMMA5MajorE0ELSN_0ELNSM_8SaturateE0EEEEEENS4_6LayoutINS5_IJSB_SB_SB_EEENS5_IJNSA_ILi0EEEST_ST_EEEEENS5_IJNS4_10UnderscoreESW_SW_EEEEENS4_23SM90_TMA_LOAD_MULTICASTENS4_14ComposedLayoutINS4_7SwizzleILi2ELi4ELi3EEENS4_18smem_ptr_flag_bitsILi8EEENSR_INS5_IJNSA_ILi8EEESF_EEENS5_IJSF_SB_EEEEEEEvNS4_8identityENS4_13SM90_TMA_LOADES19_vS1A_EENS_8epilogue10collective18CollectiveEpilogueINS1D_23Sm100TmaWarpSpecializedILi2ELi2ELi32ELb0ELb0EEEJSH_NS5_IJNSR_ISF_SB_EES1I_EEEaSI_aSI_NS1D_6fusion15FusionCallbacksIS1H_NS1K_17LinearCombinationIaiaiLNS_15FloatRoundStyleE2EEESH_S1J_JEEENS4_5SM1004TMEM4LOAD26SM100_TMEM_LOAD_16dp32b32xES1B_S19_NS4_39AutoVectorizingCopyWithAssumedAlignmentILi128EEENS4_14SM90_TMA_STOREES19_S1V_S1V_EEEvvEEEEvNT_6ParamsE --------------------------
	.section	.text._ZN7cutlass13device_kernelINS_4gemm6kernel13GemmUniversalIN4cute5tupleIJiiiiEEENS1_10collective13CollectiveMmaINS1_35MainloopSm100TmaUmmaWarpSpecializedILi5ELi2ELi4ENS5_IJNS4_1CILi1EEENSA_ILi2EEESB_EEEEENS5_IJNSA_ILi64EEENSA_ILi128EEESF_EEEaNS5_IJlSB_lEEEaSI_NS4_8TiledMMAINS4_8MMA_AtomIJNS4_15SM100_MMA_S8_SSIaaiLi64ELi128ELNS4_4UMMA5MajorE0ELSN_0ELNSM_8SaturateE0EEEEEENS4_6LayoutINS5_IJSB_SB_SB_EEENS5_IJNSA_ILi0EEEST_ST_EEEEENS5_IJNS4_10UnderscoreESW_SW_EEEEENS4_23SM90_TMA_LOAD_MULTICASTENS4_14ComposedLayoutINS4_7SwizzleILi2ELi4ELi3EEENS4_18smem_ptr_flag_bitsILi8EEENSR_INS5_IJNSA_ILi8EEESF_EEENS5_IJSF_SB_EEEEEEEvNS4_8identityENS4_13SM90_TMA_LOADES19_vS1A_EENS_8epilogue10collective18CollectiveEpilogueINS1D_23Sm100TmaWarpSpecializedILi2ELi2ELi32ELb0ELb0EEEJSH_NS5_IJNSR_ISF_SB_EES1I_EEEaSI_aSI_NS1D_6fusion15FusionCallbacksIS1H_NS1K_17LinearCombinationIaiaiLNS_15FloatRoundStyleE2EEESH_S1J_JEEENS4_5SM1004TMEM4LOAD26SM100_TMEM_LOAD_16dp32b32xES1B_S19_NS4_39AutoVectorizingCopyWithAssumedAlignmentILi128EEENS4_14SM90_TMA_STOREES19_S1V_S1V_EEEvvEEEEvNT_6ParamsE,"ax",@progbits
	.align	128
.text._ZN7cutlass13device_kernelINS_4gemm6kernel13GemmUniversalIN4cute5tupleIJiiiiEEENS1_10collective13CollectiveMmaINS1_35MainloopSm100TmaUmmaWarpSpecializedILi5ELi2ELi4ENS5_IJNS4_1CILi1EEENSA_ILi2EEESB_EEEEENS5_IJNSA_ILi64EEENSA_ILi128EEESF_EEEaNS5_IJlSB_lEEEaSI_NS4_8TiledMMAINS4_8MMA_AtomIJNS4_15SM100_MMA_S8_SSIaaiLi64ELi128ELNS4_4UMMA5MajorE0ELSN_0ELNSM_8SaturateE0EEEEEENS4_6LayoutINS5_IJSB_SB_SB_EEENS5_IJNSA_ILi0EEEST_ST_EEEEENS5_IJNS4_10UnderscoreESW_SW_EEEEENS4_23SM90_TMA_LOAD_MULTICASTENS4_14ComposedLayoutINS4_7SwizzleILi2ELi4ELi3EEENS4_18smem_ptr_flag_bitsILi8EEENSR_INS5_IJNSA_ILi8EEESF_EEENS5_IJSF_SB_EEEEEEEvNS4_8identityENS4_13SM90_TMA_LOADES19_vS1A_EENS_8epilogue10collective18CollectiveEpilogueINS1D_23Sm100TmaWarpSpecializedILi2ELi2ELi32ELb0ELb0EEEJSH_NS5_IJNSR_ISF_SB_EES1I_EEEaSI_aSI_NS1D_6fusion15FusionCallbacksIS1H_NS1K_17LinearCombinationIaiaiLNS_15FloatRoundStyleE2EEESH_S1J_JEEENS4_5SM1004TMEM4LOAD26SM100_TMEM_LOAD_16dp32b32xES1B_S19_NS4_39AutoVectorizingCopyWithAssumedAlignmentILi128EEENS4_14SM90_TMA_STOREES19_S1V_S1V_EEEvvEEEEvNT_6ParamsE:
        .type           _ZN7cutlass13device_kernelINS_4gemm6kernel13GemmUniversalIN4cute5tupleIJiiiiEEENS1_10collective13CollectiveMmaINS1_35MainloopSm100TmaUmmaWarpSpecializedILi5ELi2ELi4ENS5_IJNS4_1CILi1EEENSA_ILi2EEESB_EEEEENS5_IJNSA_ILi64EEENSA_ILi128EEESF_EEEaNS5_IJlSB_lEEEaSI_NS4_8TiledMMAINS4_8MMA_AtomIJNS4_15SM100_MMA_S8_SSIaaiLi64ELi128ELNS4_4UMMA5MajorE0ELSN_0ELNSM_8SaturateE0EEEEEENS4_6LayoutINS5_IJSB_SB_SB_EEENS5_IJNSA_ILi0EEEST_ST_EEEEENS5_IJNS4_10UnderscoreESW_SW_EEEEENS4_23SM90_TMA_LOAD_MULTICASTENS4_14ComposedLayoutINS4_7SwizzleILi2ELi4ELi3EEENS4_18smem_ptr_flag_bitsILi8EEENSR_INS5_IJNSA_ILi8EEESF_EEENS5_IJSF_SB_EEEEEEEvNS4_8identityENS4_13SM90_TMA_LOADES19_vS1A_EENS_8epilogue10collective18CollectiveEpilogueINS1D_23Sm100TmaWarpSpecializedILi2ELi2ELi32ELb0ELb0EEEJSH_NS5_IJNSR_ISF_SB_EES1I_EEEaSI_aSI_NS1D_6fusion15FusionCallbacksIS1H_NS1K_17LinearCombinationIaiaiLNS_15FloatRoundStyleE2EEESH_S1J_JEEENS4_5SM1004TMEM4LOAD26SM100_TMEM_LOAD_16dp32b32xES1B_S19_NS4_39AutoVectorizingCopyWithAssumedAlignmentILi128EEENS4_14SM90_TMA_STOREES19_S1V_S1V_EEEvvEEEEvNT_6ParamsE,@function
        .size           _ZN7cutlass13device_kernelINS_4gemm6kernel13GemmUniversalIN4cute5tupleIJiiiiEEENS1_10collective13CollectiveMmaINS1_35MainloopSm100TmaUmmaWarpSpecializedILi5ELi2ELi4ENS5_IJNS4_1CILi1EEENSA_ILi2EEESB_EEEEENS5_IJNSA_ILi64EEENSA_ILi128EEESF_EEEaNS5_IJlSB_lEEEaSI_NS4_8TiledMMAINS4_8MMA_AtomIJNS4_15SM100_MMA_S8_SSIaaiLi64ELi128ELNS4_4UMMA5MajorE0ELSN_0ELNSM_8SaturateE0EEEEEENS4_6LayoutINS5_IJSB_SB_SB_EEENS5_IJNSA_ILi0EEEST_ST_EEEEENS5_IJNS4_10UnderscoreESW_SW_EEEEENS4_23SM90_TMA_LOAD_MULTICASTENS4_14ComposedLayoutINS4_7SwizzleILi2ELi4ELi3EEENS4_18smem_ptr_flag_bitsILi8EEENSR_INS5_IJNSA_ILi8EEESF_EEENS5_IJSF_SB_EEEEEEEvNS4_8identityENS4_13SM90_TMA_LOADES19_vS1A_EENS_8epilogue10collective18CollectiveEpilogueINS1D_23Sm100TmaWarpSpecializedILi2ELi2ELi32ELb0ELb0EEEJSH_NS5_IJNSR_ISF_SB_EES1I_EEEaSI_aSI_NS1D_6fusion15FusionCallbacksIS1H_NS1K_17LinearCombinationIaiaiLNS_15FloatRoundStyleE2EEESH_S1J_JEEENS4_5SM1004TMEM4LOAD26SM100_TMEM_LOAD_16dp32b32xES1B_S19_NS4_39AutoVectorizingCopyWithAssumedAlignmentILi128EEENS4_14SM90_TMA_STOREES19_S1V_S1V_EEEvvEEEEvNT_6ParamsE,(.L_x_152 - _ZN7cutlass13device_kernelINS_4gemm6kernel13GemmUniversalIN4cute5tupleIJiiiiEEENS1_10collective13CollectiveMmaINS1_35MainloopSm100TmaUmmaWarpSpecializedILi5ELi2ELi4ENS5_IJNS4_1CILi1EEENSA_ILi2EEESB_EEEEENS5_IJNSA_ILi64EEENSA_ILi128EEESF_EEEaNS5_IJlSB_lEEEaSI_NS4_8TiledMMAINS4_8MMA_AtomIJNS4_15SM100_MMA_S8_SSIaaiLi64ELi128ELNS4_4UMMA5MajorE0ELSN_0ELNSM_8SaturateE0EEEEEENS4_6LayoutINS5_IJSB_SB_SB_EEENS5_IJNSA_ILi0EEEST_ST_EEEEENS5_IJNS4_10UnderscoreESW_SW_EEEEENS4_23SM90_TMA_LOAD_MULTICASTENS4_14ComposedLayoutINS4_7SwizzleILi2ELi4ELi3EEENS4_18smem_ptr_flag_bitsILi8EEENSR_INS5_IJNSA_ILi8EEESF_EEENS5_IJSF_SB_EEEEEEEvNS4_8identityENS4_13SM90_TMA_LOADES19_vS1A_EENS_8epilogue10collective18CollectiveEpilogueINS1D_23Sm100TmaWarpSpecializedILi2ELi2ELi32ELb0ELb0EEEJSH_NS5_IJNSR_ISF_SB_EES1I_EEEaSI_aSI_NS1D_6fusion15FusionCallbacksIS1H_NS1K_17LinearCombinationIaiaiLNS_15FloatRoundStyleE2EEESH_S1J_JEEENS4_5SM1004TMEM4LOAD26SM100_TMEM_LOAD_16dp32b32xES1B_S19_NS4_39AutoVectorizingCopyWithAssumedAlignmentILi128EEENS4_14SM90_TMA_STOREES19_S1V_S1V_EEEvvEEEEvNT_6ParamsE)
        .other          _ZN7cutlass13device_kernelINS_4gemm6kernel13GemmUniversalIN4cute5tupleIJiiiiEEENS1_10collective13CollectiveMmaINS1_35MainloopSm100TmaUmmaWarpSpecializedILi5ELi2ELi4ENS5_IJNS4_1CILi1EEENSA_ILi2EEESB_EEEEENS5_IJNSA_ILi64EEENSA_ILi128EEESF_EEEaNS5_IJlSB_lEEEaSI_NS4_8TiledMMAINS4_8MMA_AtomIJNS4_15SM100_MMA_S8_SSIaaiLi64ELi128ELNS4_4UMMA5MajorE0ELSN_0ELNSM_8SaturateE0EEEEEENS4_6LayoutINS5_IJSB_SB_SB_EEENS5_IJNSA_ILi0EEEST_ST_EEEEENS5_IJNS4_10UnderscoreESW_SW_EEEEENS4_23SM90_TMA_LOAD_MULTICASTENS4_14ComposedLayoutINS4_7SwizzleILi2ELi4ELi3EEENS4_18smem_ptr_flag_bitsILi8EEENSR_INS5_IJNSA_ILi8EEESF_EEENS5_IJSF_SB_EEEEEEEvNS4_8identityENS4_13SM90_TMA_LOADES19_vS1A_EENS_8epilogue10collective18CollectiveEpilogueINS1D_23Sm100TmaWarpSpecializedILi2ELi2ELi32ELb0ELb0EEEJSH_NS5_IJNSR_ISF_SB_EES1I_EEEaSI_aSI_NS1D_6fusion15FusionCallbacksIS1H_NS1K_17LinearCombinationIaiaiLNS_15FloatRoundStyleE2EEESH_S1J_JEEENS4_5SM1004TMEM4LOAD26SM100_TMEM_LOAD_16dp32b32xES1B_S19_NS4_39AutoVectorizingCopyWithAssumedAlignmentILi128EEENS4_14SM90_TMA_STOREES19_S1V_S1V_EEEvvEEEEvNT_6ParamsE,@"STO_CUDA_ENTRY STV_DEFAULT"
_ZN7cutlass13device_kernelINS_4gemm6kernel13GemmUniversalIN4cute5tupleIJiiiiEEENS1_10collective13CollectiveMmaINS1_35MainloopSm100TmaUmmaWarpSpecializedILi5ELi2ELi4ENS5_IJNS4_1CILi1EEENSA_ILi2EEESB_EEEEENS5_IJNSA_ILi64EEENSA_ILi128EEESF_EEEaNS5_IJlSB_lEEEaSI_NS4_8TiledMMAINS4_8MMA_AtomIJNS4_15SM100_MMA_S8_SSIaaiLi64ELi128ELNS4_4UMMA5MajorE0ELSN_0ELNSM_8SaturateE0EEEEEENS4_6LayoutINS5_IJSB_SB_SB_EEENS5_IJNSA_ILi0EEEST_ST_EEEEENS5_IJNS4_10UnderscoreESW_SW_EEEEENS4_23SM90_TMA_LOAD_MULTICASTENS4_14ComposedLayoutINS4_7SwizzleILi2ELi4ELi3EEENS4_18smem_ptr_flag_bitsILi8EEENSR_INS5_IJNSA_ILi8EEESF_EEENS5_IJSF_SB_EEEEEEEvNS4_8identityENS4_13SM90_TMA_LOADES19_vS1A_EENS_8epilogue10collective18CollectiveEpilogueINS1D_23Sm100TmaWarpSpecializedILi2ELi2ELi32ELb0ELb0EEEJSH_NS5_IJNSR_ISF_SB_EES1I_EEEaSI_aSI_NS1D_6fusion15FusionCallbacksIS1H_NS1K_17LinearCombinationIaiaiLNS_15FloatRoundStyleE2EEESH_S1J_JEEENS4_5SM1004TMEM4LOAD26SM100_TMEM_LOAD_16dp32b32xES1B_S19_NS4_39AutoVectorizingCopyWithAssumedAlignmentILi128EEENS4_14SM90_TMA_STOREES19_S1V_S1V_EEEvvEEEEvNT_6ParamsE:
[----:B------:R-:W1:Y:S01]  /*0000*/  LDC R1, c[0x0][0x37c] ;  /* 0x0000df00ff017b82 */ /* 0x000e620000000800 */
[----:B------:R-:W2:Y:S01]  /*0010*/  S2R R84, SR_TID.X ;  /* 0x0000000000547919 */ /* 0x000ea20000002100 */
[----:B------:R-:W3:Y:S01]  /*0020*/  LDCU.64 UR8, c[0x0][0x890] ;  /* 0x00011200ff0877ac */ /* 0x000ee20008000a00 */
[----:B------:R-:W-:Y:S02]  /*0030*/  PRMT R74, RZ, 0x7610, R74 ;  /* 0x00007610ff4a7816 */ /* 0x000fe4000000004a */
[----:B------:R-:W-:Y:S01]  /*0040*/  ELECT P3, URZ, PT ;  /* 0x0000000000ff782f */ /* 0x000fe20003860000 */
[----:B---3--:R-:W-:-:S04]  /*0050*/  UISETP.NE.U32.AND UP0, UPT, UR8, URZ, UPT ;  /* 0x000000ff0800728c */ /* 0x008fc8000bf05070 */
[----:B------:R-:W-:Y:S01]  /*0060*/  UISETP.NE.AND.EX UP0, UPT, UR9, URZ, UPT, UP0 ;  /* 0x000000ff0900728c */ /* 0x000fe2000bf05300 */
[----:B--2---:R-:W-:-:S05]  /*0070*/  SHF.R.U32.HI R75, RZ, 0x5, R84 ;  /* 0x00000005ff4b7819 */ /* 0x004fca0000011654 */
[----:B------:R-:W2:Y:S02]  /*0080*/  SHFL.IDX PT, R0, R75, RZ, 0x1f ;  /* 0x00001fff4b007589 */ /* 0x000ea400000e0000 */
[----:B--2---:R-:W-:Y:S01]  /*0090*/  R2UR UR17, R0 ;  /* 0x00000000001172ca */ /* 0x004fe200000e0000 */
[----:B-1----:R-:W-:-:S14]  /*00a0*/  BRA.U UP0, `(.L_x_0) ;  /* 0x0000000100307547 */ /* 0x002fdc000b800000 */
[----:B------:R-:W1:Y:S02]  /*00b0*/  LDCU.64 UR4, c[0x0][0x888] ;  /* 0x00011100ff0477ac */ /* 0x000e640008000a00 */
[----:B-1----:R-:W-:-:S04]  /*00c0*/  UISETP.NE.U32.AND UP0, UPT, UR4, URZ, UPT ;  /* 0x000000ff0400728c */ /* 0x002fc8000bf05070 */
[----:B------:R-:W-:-:S09]  /*00d0*/  UISETP.NE.AND.EX UP0, UPT, UR5, URZ, UPT, UP0 ;  /* 0x000000ff0500728c */ /* 0x000fd2000bf05300 */
[----:B------:R-:W-:Y:S05]  /*00e0*/  BRA.U !UP0, `(.L_x_1) ;  /* 0x0000000108147547 */ /* 0x000fea000b800000 */
[----:B------:R-:W1:Y:S01]  /*00f0*/  LDC.64 R40, c[0x0][0x888] ;  /* 0x00022200ff287b82 */ /* 0x000e620000000a00 */
[----:B------:R-:W1:Y:S02]  /*0100*/  LDCU.64 UR4, c[0x0][0x358] ;  /* 0x00006b00ff0477ac */ /* 0x000e640008000a00 */
[----:B-1----:R1:W5:Y:S01]  /*0110*/  LDG.E R40, desc[UR4][R40.64] ;  /* 0x0000000428287981 */ /* 0x002362000c1e1900 */
[----:B------:R-:W-:Y:S01]  /*0120*/  HFMA2 R74, -RZ, RZ, 0, 5.9604644775390625e-08 ;  /* 0x00000001ff4a7431 */ /* 0x000fe200000001ff */
[----:B------:R-:W-:Y:S05]  /*0130*/  BRA `(.L_x_0) ;  /* 0x00000000000c7947 */ /* 0x000fea0003800000 */
.L_x_1:
[----:B------:R-:W1:Y:S01]  /*0140*/  LDCU UR4, c[0x0][0x880] ;  /* 0x00011000ff0477ac */ /* 0x000e620008000800 */
[----:B------:R-:W-:Y:S01]  /*0150*/  HFMA2 R74, -RZ, RZ, 0, 5.9604644775390625e-08 ;  /* 0x00000001ff4a7431 */ /* 0x000fe200000001ff */
[----:B-1----:R-:W-:-:S07]  /*0160*/  MOV R40, UR4 ;  /* 0x0000000400287c02 */ /* 0x002fce0008000f00 */
.L_x_0:
[----:B------:R-:W2:Y:S02]  /*0170*/  LDCU.64 UR4, c[0x0][0x8b0] ;  /* 0x00011600ff0477ac */ /* 0x000ea40008000a00 */
[----:B--2---:R-:W-:-:S04]  /*0180*/  UISETP.NE.U32.AND UP0, UPT, UR4, URZ, UPT ;  /* 0x000000ff0400728c */ /* 0x004fc8000bf05070 */
[----:B------:R-:W-:-:S09]  /*0190*/  UISETP.NE.AND.EX UP0, UPT, UR5, URZ, UPT, UP0 ;  /* 0x000000ff0500728c */ /* 0x000fd2000bf05300 */
[----:B------:R-:W-:Y:S05]  /*01a0*/  BRA.U UP0, `(.L_x_2) ;  /* 0x0000000100287547 */ /* 0x000fea000b800000 */
[----:B------:R-:W2:Y:S02]  /*01b0*/  LDCU.64 UR4, c[0x0][0x8a8] ;  /* 0x00011500ff0477ac */ /* 0x000ea40008000a00 */
[----:B--2---:R-:W-:-:S04]  /*01c0*/  UISETP.NE.U32.AND UP0, UPT, UR4, URZ, UPT ;  /* 0x000000ff0400728c */ /* 0x004fc8000bf05070 */
[----:B------:R-:W-:-:S09]  /*01d0*/  UISETP.NE.AND.EX UP0, UPT, UR5, URZ, UPT, UP0 ;  /* 0x000000ff0500728c */ /* 0x000fd2000bf05300 */
[----:B------:R-:W-:Y:S05]  /*01e0*/  BRA.U !UP0, `(.L_x_3) ;  /* 0x0000000108107547 */ /* 0x000fea000b800000 */
[----:B------:R-:W2:Y:S01]  /*01f0*/  LDC.64 R38, c[0x0][0x8a8] ;  /* 0x00022a00ff267b82 */ /* 0x000ea20000000a00 */
[----:B------:R-:W2:Y:S02]  /*0200*/  LDCU.64 UR4, c[0x0][0x358] ;  /* 0x00006b00ff0477ac */ /* 0x000ea40008000a00 */
[----:B--2---:R2:W5:Y:S01]  /*0210*/  LDG.E R38, desc[UR4][R38.64] ;  /* 0x0000000426267981 */ /* 0x004562000c1e1900 */
[----:B------:R-:W-:Y:S05]  /*0220*/  BRA `(.L_x_2) ;  /* 0x0000000000087947 */ /* 0x000fea0003800000 */
.L_x_3:
[----:B------:R-:W2:Y:S02]  /*0230*/  LDCU UR4, c[0x0][0x8a0] ;  /* 0x00011400ff0477ac */ /* 0x000ea40008000800 */
[----:B--2---:R-:W-:Y:S02]  /*0240*/  MOV R38, UR4 ;  /* 0x0000000400267c02 */ /* 0x004fe40008000f00 */
.L_x_2:
[----:B------:R-:W-:Y:S01]  /*0250*/  IMAD.U32 R0, RZ, RZ, UR17 ;  /* 0x00000011ff007e24 */ /* 0x000fe2000f8e00ff */
[----:B------:R-:W-:Y:S04]  /*0260*/  BSSY.RECONVERGENT B0, `(.L_x_4) ;  /* 0x000000c000007945 */ /* 0x000fe80003800200 */
[C---:B------:R-:W-:Y:S02]  /*0270*/  ISETP.NE.OR P1, PT, R0.reuse, 0x1, !P3 ;  /* 0x000000010000780c */ /* 0x040fe40005f25670 */
[----:B------:R-:W-:-:S11]  /*0280*/  ISETP.NE.OR P0, PT, R0, 0x3, !P3 ;  /* 0x000000030000780c */ /* 0x000fd60005f05670 */
[----:B------:R-:W-:Y:S05]  /*0290*/  @P1 BRA `(.L_x_5) ;  /* 0x0000000000201947 */ /* 0x000fea0003800000 */
[----:B------:R-:W3:Y:S02]  /*02a0*/  LDCU.64 UR4, c[0x0][0x348] ;  /* 0x00006900ff0477ac */ /* 0x000ee40008000a00 */
[----:B---3--:R-:W-:Y:S02]  /*02b0*/  UIADD3 UR6, UP1, UPT, UR4, 0x80, URZ ;  /* 0x0000008004067890 */ /* 0x008fe4000ff3e0ff */
[----:B------:R-:W-:Y:S02]  /*02c0*/  UIADD3 UR4, UP0, UPT, UR4, 0x180, URZ ;  /* 0x0000018004047890 */ /* 0x000fe4000ff1e0ff */
[----:B------:R-:W-:Y:S02]  /*02d0*/  UIADD3.X UR7, UPT, UPT, URZ, UR5, URZ, UP1, !UPT ;  /* 0x00000005ff077290 */ /* 0x000fe40008ffe4ff */
[----:B------:R-:W-:-:S07]  /*02e0*/  UIADD3.X UR5, UPT, UPT, URZ, UR5, URZ, UP0, !UPT ;  /* 0x00000005ff057290 */ /* 0x000fce00087fe4ff */
[----:B------:R3:W-:Y:S02]  /*02f0*/  UTMACCTL.PF [UR6] ;  /* 0x00000000060079b9 */ /* 0x0007e40008040000 */
[----:B------:R3:W-:Y:S02]  /*0300*/  UTMACCTL.PF [UR4] ;  /* 0x00000000040079b9 */ /* 0x0007e40008040000 */
[----:B---3--:R-:W-:Y:S01]  /*0310*/  NOP ;  /* 0x0000000000007918 */ /* 0x008fe20000000000 */
.L_x_5:
[----:B------:R-:W-:Y:S05]  /*0320*/  BSYNC.RECONVERGENT B0 ;  /* 0x0000000000007941 */ /* 0x000fea0003800200 */
.L_x_4:
[----:B------:R-:W-:Y:S04]  /*0330*/  BSSY.RECONVERGENT B0, `(.L_x_6) ;  /* 0x000000a000007945 */ /* 0x000fe80003800200 */
        /* <DEDUP_REMOVED lines=9> */
.L_x_7:
[----:B------:R-:W-:Y:S05]  /*03d0*/  BSYNC.RECONVERGENT B0 ;  /* 0x0000000000007941 */ /* 0x000fea0003800200 */
.L_x_6:
[----:B------:R-:W3:Y:S01]  /*03e0*/  LDCU.64 UR4, c[0x0][0x888] ;  /* 0x00011100ff0477ac */ /* 0x000ee20008000a00 */
[----:B------:R-:W-:Y:S02]  /*03f0*/  UISETP.EQ.U32.AND UP1, UPT, UR8, URZ, UPT ;  /* 0x000000ff0800728c */ /* 0x000fe4000bf22070 */
[----:B------:R-:W-:Y:S02]  /*0400*/  UPLOP3.LUT UP3, UPT, UPT, UPT, UPT, 0x80, 0x8 ;  /* 0x000000000008789c */ /* 0x000fe40003f6f070 */
[----:B---3--:R-:W-:-:S04]  /*0410*/  UISETP.NE.U32.AND UP0, UPT, UR4, URZ, UPT ;  /* 0x000000ff0400728c */ /* 0x008fc8000bf05070 */
[----:B------:R-:W-:-:S04]  /*0420*/  UISETP.NE.AND.EX UP0, UPT, UR5, URZ, UPT, UP0 ;  /* 0x000000ff0500728c */ /* 0x000fc8000bf05300 */
[----:B------:R-:W-:-:S04]  /*0430*/  UISETP.EQ.OR.EX UP2, UPT, UR9, URZ, !UP0, UP1 ;  /* 0x000000ff0900728c */ /* 0x000fc8000c742710 */
[----:B------:R-:W-:-:S06]  /*0440*/  UP2UR UR4, UPR, URZ, 0x4 ;  /* 0x00000004ff047883 */ /* 0x000fcc0008000000 */
[----:B------:R-:W-:Y:S01]  /*0450*/  MOV R77, UR4 ;  /* 0x00000004004d7c02 */ /* 0x000fe20008000f00 */
[----:B------:R-:W-:Y:S06]  /*0460*/  BRA.U !UP2, `(.L_x_8) ;  /* 0x000000010a207547 */ /* 0x000fec000b800000 */
[----:B-----5:R-:W-:Y:S01]  /*0470*/  R2UR UR5, R40 ;  /* 0x00000000280572ca */ /* 0x020fe200000e0000 */
[----:B------:R-:W-:Y:S02]  /*0480*/  UISETP.NE.U32.AND UP1, UPT, UR8, URZ, UPT ;  /* 0x000000ff0800728c */ /* 0x000fe4000bf25070 */
[----:B------:R-:W-:Y:S02]  /*0490*/  USEL UR4, URZ, 0xffffffff, UP0 ;  /* 0xffffffffff047887 */ /* 0x000fe40008000000 */
[----:B------:R-:W-:-:S08]  /*04a0*/  UISETP.NE.AND.EX UP1, UPT, UR9, URZ, UPT, UP1 ;  /* 0x000000ff0900728c */ /* 0x000fd0000bf25310 */
[----:B------:R-:W-:-:S04]  /*04b0*/  UISETP.NE.AND UP0, UPT, UR5, URZ, UPT ;  /* 0x000000ff0500728c */ /* 0x000fc8000bf05270 */
[----:B------:R-:W-:-:S04]  /*04c0*/  @!UP1 USEL UR4, URZ, 0xffffffff, UP0 ;  /* 0xffffffffff049887 */ /* 0x000fc80008000000 */
[----:B------:R-:W-:-:S04]  /*04d0*/  ULOP3.LUT UR4, UR4, 0x1, URZ, 0xc0, !UPT ;  /* 0x0000000104047892 */ /* 0x000fc8000f8ec0ff */
[----:B------:R-:W-:-:S11]  /*04e0*/  UISETP.NE.U32.AND UP3, UPT, UR4, 0x1, UPT ;  /* 0x000000010400788c */ /* 0x000fd6000bf65070 */
.L_x_8:
[----:B------:R-:W3:Y:S01]  /*04f0*/  SHFL.IDX PT, R2, R75, RZ, 0x1f ;  /* 0x00001fff4b027589 */ /* 0x000ee200000e0000 */
[----:B------:R-:W-:-:S04]  /*0500*/  UISETP.NE.AND UP0, UPT, UR17, 0x2, UPT ;  /* 0x000000021100788c */ /* 0x000fc8000bf05270 */
[----:B------:R-:W-:Y:S01]  /*0510*/  USEL UR37, URZ, 0x1, UP0 ;  /* 0x00000001ff257887 */ /* 0x000fe20008000000 */
[----:B---3--:R-:W-:-:S13]  /*0520*/  ISETP.NE.AND P0, PT, R2, RZ, PT ;  /* 0x000000ff0200720c */ /* 0x008fda0003f05270 */
[----:B------:R-:W-:Y:S05]  /*0530*/  @P0 BRA `(.L_x_9) ;  /* 0x0000000000600947 */ /* 0x000fea0003800000 */
[----:B------:R-:W3:Y:S01]  /*0540*/  S2UR UR4, SR_CgaCtaId ;  /* 0x00000000000479c3 */ /* 0x000ee20000008800 */
[----:B------:R-:W-:Y:S01]  /*0550*/  UMOV UR5, 0x400 ;  /* 0x0000040000057882 */ /* 0x000fe20000000000 */
[----:B------:R-:W-:Y:S01]  /*0560*/  UMOV UR8, 0x1 ;  /* 0x0000000100087882 */ /* 0x000fe20000000000 */
[----:B------:R-:W-:Y:S01]  /*0570*/  UMOV UR6, 0x2 ;  /* 0x0000000200067882 */ /* 0x000fe20000000000 */
[----:B------:R-:W-:-:S04]  /*0580*/  UIADD3 UR8, UPT, UPT, -UR8, 0x100000, URZ ;  /* 0x0010000008087890 */ /* 0x000fc8000fffe1ff */
[----:B------:R-:W-:Y:S02]  /*0590*/  USHF.L.U32 UR9, UR8, 0xb, URZ ;  /* 0x0000000b08097899 */ /* 0x000fe400080006ff */
[----:B------:R-:W-:Y:S02]  /*05a0*/  USHF.L.U32 UR8, UR8, 0x1, URZ ;  /* 0x0000000108087899 */ /* 0x000fe400080006ff */
[----:B------:R-:W-:-:S04]  /*05b0*/  UIADD3 UR6, UPT, UPT, -UR6, 0x100000, URZ ;  /* 0x0010000006067890 */ /* 0x000fc8000fffe1ff */
[----:B------:R-:W-:Y:S02]  /*05c0*/  USHF.L.U32 UR7, UR6, 0xb, URZ ;  /* 0x0000000b06077899 */ /* 0x000fe400080006ff */
[----:B------:R-:W-:Y:S01]  /*05d0*/  USHF.L.U32 UR6, UR6, 0x1, URZ ;  /* 0x0000000106067899 */ /* 0x000fe200080006ff */
[----:B------:R-:W-:Y:S01]  /*05e0*/  ELECT P0, URZ, PT ;  /* 0x0000000000ff782f */ /* 0x000fe20003800000 */
[----:B---3--:R-:W-:Y:S01]  /*05f0*/  ULEA UR4, UR4, UR5, 0x18 ;  /* 0x0000000504047291 */ /* 0x008fe2000f8ec0ff */
[----:B------:R-:W3:Y:S11]  /*0600*/  FENCE.VIEW.ASYNC.S ;  /* 0x00000000000073c6 */ /* 0x000ef60000000000 */
[----:B---3--:R3:W4:Y:S01]  /*0610*/  SYNCS.EXCH.64 URZ, [UR4], UR8 ;  /* 0x0000000804ff75b2 */ /* 0x0087220008000100 */
[----:B------:R3:W1:Y:S01]  /*0620*/  SYNCS.EXCH.64 URZ, [UR4+0x28], UR6 ;  /* 0x0000280604ff75b2 */ /* 0x0006620008000100 */
        /* <DEDUP_REMOVED lines=8> */
[----:B------:R-:W-:Y:S01]  /*06b0*/  NOP ;  /* 0x0000000000007918 */ /* 0x000fe20000000000 */
.L_x_9:
[----:B------:R-:W2:Y:S01]  /*06c0*/  SHFL.IDX PT, R2, R75, RZ, 0x1f ;  /* 0x00001fff4b027589 */ /* 0x000ea200000e0000 */
[----:B------:R-:W-:Y:S01]  /*06d0*/  NOP ;  /* 0x0000000000007918 */ /* 0x000fe20000000000 */
[----:B--2---:R-:W-:-:S13]  /*06e0*/  ISETP.NE.AND P0, PT, R2, 0x1, PT ;  /* 0x000000010200780c */ /* 0x004fda0003f05270 */
[----:B------:R-:W-:Y:S05]  /*06f0*/  @P0 BRA `(.L_x_10) ;  /* 0x0000000000480947 */ /* 0x000fea0003800000 */
[----:B---3--:R-:W2:Y:S01]  /*0700*/  S2UR UR4, SR_CgaCtaId ;  /* 0x00000000000479c3 */ /* 0x008ea20000008800 */
        /* <DEDUP_REMOVED lines=10> */
[----:B--2---:R-:W-:Y:S01]  /*07b0*/  ULEA UR4, UR4, UR5, 0x18 ;  /* 0x0000000504047291 */ /* 0x004fe2000f8ec0ff */
[----:B------:R-:W2:Y:S11]  /*07c0*/  FENCE.VIEW.ASYNC.S ;  /* 0x00000000000073c6 */ /* 0x000eb60000000000 */
[----:B--2---:R2:W3:Y:S01]  /*07d0*/  SYNCS.EXCH.64 URZ, [UR4+0x50], UR8 ;  /* 0x0000500804ff75b2 */ /* 0x0044e20008000100 */
[----:B------:R2:W1:Y:S01]  /*07e0*/  SYNCS.EXCH.64 URZ, [UR4+0x60], UR6 ;  /* 0x0000600604ff75b2 */ /* 0x0004620008000100 */
[----:B------:R2:W1:Y:S01]  /*07f0*/  SYNCS.EXCH.64 URZ, [UR4+0x58], UR8 ;  /* 0x0000580804ff75b2 */ /* 0x0004620008000100 */
[----:B------:R2:W1:Y:S01]  /*0800*/  SYNCS.EXCH.64 URZ, [UR4+0x68], UR6 ;  /* 0x0000680604ff75b2 */ /* 0x0004620008000100 */
[----:B------:R-:W-:Y:S01]  /*0810*/  NOP ;  /* 0x0000000000007918 */ /* 0x000fe20000000000 */
.L_x_10:
[----:B------:R-:W4:Y:S01]  /*0820*/  SHFL.IDX PT, R2, R75, RZ, 0x1f ;  /* 0x00001fff4b027589 */ /* 0x000f2200000e0000 */
[----:B------:R-:W-:Y:S01]  /*0830*/  NOP ;  /* 0x0000000000007918 */ /* 0x000fe20000000000 */
[----:B----4-:R-:W-:-:S13]  /*0840*/  ISETP.NE.AND P0, PT, R2, 0x3, PT ;  /* 0x000000030200780c */ /* 0x010fda0003f05270 */
[----:B------:R-:W-:Y:S05]  /*0850*/  @P0 BRA `(.L_x_11) ;  /* 0x0000000000300947 */ /* 0x000fea0003800000 */
[----:B--23--:R-:W2:Y:S01]  /*0860*/  S2UR UR6, SR_CgaCtaId ;  /* 0x00000000000679c3 */ /* 0x00cea20000008800 */
[----:B------:R-:W-:Y:S01]  /*0870*/  UMOV UR4, 0x400 ;  /* 0x0000040000047882 */ /* 0x000fe20000000000 */
[----:B------:R-:W-:Y:S01]  /*0880*/  UMOV UR5, 0x20 ;  /* 0x0000002000057882 */ /* 0x000fe20000000000 */
[----:B------:R-:W-:Y:S01]  /*0890*/  ELECT P0, URZ, PT ;  /* 0x0000000000ff782f */ /* 0x000fe20003800000 */
[----:B--2---:R-:W-:Y:S02]  /*08a0*/  ULEA UR6, UR6, UR4, 0x18 ;  /* 0x0000000406067291 */ /* 0x004fe4000f8ec0ff */
[----:B------:R-:W-:-:S04]  /*08b0*/  UIADD3 UR4, UPT, UPT, -UR5, 0x100000, URZ ;  /* 0x0010000005047890 */ /* 0x000fc8000fffe1ff */
[----:B------:R-:W-:Y:S02]  /*08c0*/  USHF.L.U32 UR5, UR4, 0xb, URZ ;  /* 0x0000000b04057899 */ /* 0x000fe400080006ff */
[----:B------:R-:W-:Y:S01]  /*08d0*/  USHF.L.U32 UR4, UR4, 0x1, URZ ;  /* 0x0000000104047899 */ /* 0x000fe200080006ff */
[----:B------:R-:W2:Y:S11]  /*08e0*/  FENCE.VIEW.ASYNC.S ;  /* 0x00000000000073c6 */ /* 0x000eb60000000000 */
[----:B--2---:R4:W2:Y:S01]  /*08f0*/  SYNCS.EXCH.64 URZ, [UR6+0x70], UR4 ;  /* 0x0000700406ff75b2 */ /* 0x0048a20008000100 */
[----:B------:R4:W3:Y:S02]  /*0900*/  SYNCS.EXCH.64 URZ, [UR6+0x78], UR4 ;  /* 0x0000780406ff75b2 */ /* 0x0008e40008000100 */
[----:B----4-:R-:W-:Y:S01]  /*0910*/  NOP ;  /* 0x0000000000007918 */ /* 0x010fe20000000000 */
.L_x_11:
[----:B------:R-:W4:Y:S01]  /*0920*/  SHFL.IDX PT, R2, R75, RZ, 0x1f ;  /* 0x00001fff4b027589 */ /* 0x000f2200000e0000 */
[----:B------:R-:W-:Y:S01]  /*0930*/  NOP ;  /* 0x0000000000007918 */ /* 0x000fe20000000000 */
[----:B----4-:R-:W-:-:S13]  /*0940*/  ISETP.NE.AND P0, PT, R2, 0x4, PT ;  /* 0x000000040200780c */ /* 0x010fda0003f05270 */
[----:B------:R-:W-:Y:S05]  /*0950*/  @P0 BRA `(.L_x_12) ;  /* 0x00000000004c0947 */ /* 0x000fea0003800000 */
[----:B--23--:R-:W2:Y:S01]  /*0960*/  S2UR UR6, SR_CgaCtaId ;  /* 0x00000000000679c3 */ /* 0x00cea20000008800 */
[----:B------:R-:W-:Y:S01]  /*0970*/  UMOV UR4, 0x1e0 ;  /* 0x000001e000047882 */ /* 0x000fe20000000000 */
[----:B------:R-:W-:Y:S01]  /*0980*/  UMOV UR5, 0x400 ;  /* 0x0000040000057882 */ /* 0x000fe20000000000 */
[----:B------:R-:W-:Y:S01]  /*0990*/  USEL UR4, UR4, 0x1a0, UP3 ;  /* 0x000001a004047887 */ /* 0x000fe20009800000 */
[----:B------:R-:W-:Y:S01]  /*09a0*/  UMOV UR8, 0x1 ;  /* 0x0000000100087882 */ /* 0x000fe20000000000 */
[----:B------:R-:W-:Y:S01]  /*09b0*/  ELECT P0, URZ, PT ;  /* 0x0000000000ff782f */ /* 0x000fe20003800000 */
[----:B------:R-:W-:-:S04]  /*09c0*/  UIADD3 UR8, UPT, UPT, -UR8, 0x100000, URZ ;  /* 0x0010000008087890 */ /* 0x000fc8000fffe1ff */
[----:B------:R-:W-:Y:S02]  /*09d0*/  USHF.L.U32 UR9, UR8, 0xb, URZ ;  /* 0x0000000b08097899 */ /* 0x000fe400080006ff */
[----:B------:R-:W-:Y:S02]  /*09e0*/  USHF.L.U32 UR8, UR8, 0x1, URZ ;  /* 0x0000000108087899 */ /* 0x000fe400080006ff */
[----:B--2---:R-:W-:Y:S02]  /*09f0*/  ULEA UR6, UR6, UR5, 0x18 ;  /* 0x0000000506067291 */ /* 0x004fe4000f8ec0ff */
[----:B------:R-:W-:-:S04]  /*0a00*/  UIADD3 UR4, UPT, UPT, -UR4, 0x100000, URZ ;  /* 0x0010000004047890 */ /* 0x000fc8000fffe1ff */
[----:B------:R-:W-:Y:S02]  /*0a10*/  USHF.L.U32 UR5, UR4, 0xb, URZ ;  /* 0x0000000b04057899 */ /* 0x000fe400080006ff */
[----:B------:R-:W-:Y:S01]  /*0a20*/  USHF.L.U32 UR4, UR4, 0x1, URZ ;  /* 0x0000000104047899 */ /* 0x000fe200080006ff */
[----:B------:R-:W2:Y:S03]  /*0a30*/  FENCE.VIEW.ASYNC.S ;  /* 0x00000000000073c6 */ /* 0x000ea60000000000 */
[----:B--2---:R4:W2:Y:S08]  /*0a40*/  SYNCS.EXCH.64 URZ, [UR6+0x80], UR8 ;  /* 0x0000800806ff75b2 */ /* 0x0048b00008000100 */
[----:B------:R4:W3:Y:S01]  /*0a50*/  SYNCS.EXCH.64 URZ, [UR6+0x90], UR4 ;  /* 0x0000900406ff75b2 */ /* 0x0008e20008000100 */
[----:B------:R4:W1:Y:S01]  /*0a60*/  SYNCS.EXCH.64 URZ, [UR6+0x88], UR8 ;  /* 0x0000880806ff75b2 */ /* 0x0008620008000100 */
[----:B------:R4:W1:Y:S02]  /*0a70*/  SYNCS.EXCH.64 URZ, [UR6+0x98], UR4 ;  /* 0x0000980406ff75b2 */ /* 0x0008640008000100 */
[----:B----4-:R-:W-:Y:S01]  /*0a80*/  NOP ;  /* 0x0000000000007918 */ /* 0x010fe20000000000 */
.L_x_12:
[----:B------:R-:W4:Y:S01]  /*0a90*/  SHFL.IDX PT, R2, R75, RZ, 0x1f ;  /* 0x00001fff4b027589 */ /* 0x000f2200000e0000 */
[----:B------:R-:W-:Y:S01]  /*0aa0*/  NOP ;  /* 0x0000000000007918 */ /* 0x000fe20000000000 */
[----:B----4-:R-:W-:-:S13]  /*0ab0*/  ISETP.NE.AND P0, PT, R2, 0x5, PT ;  /* 0x000000050200780c */ /* 0x010fda0003f05270 */
[----:B------:R-:W-:Y:S05]  /*0ac0*/  @P0 BRA `(.L_x_13) ;  /* 0x0000000000580947 */ /* 0x000fea0003800000 */
[----:B--23--:R-:W2:Y:S01]  /*0ad0*/  S2UR UR4, SR_CgaCtaId ;  /* 0x00000000000479c3 */ /* 0x00cea20000008800 */
        /* <DEDUP_REMOVED lines=12> */
[----:B--2---:R4:W2:Y:S01]  /*0ba0*/  SYNCS.EXCH.64 URZ, [UR4+0xa0], UR8 ;  /* 0x0000a00804ff75b2 */ /* 0x0048a20008000100 */
[----:B------:R4:W3:Y:S01]  /*0bb0*/  SYNCS.EXCH.64 URZ, [UR4+0xc0], UR6 ;  /* 0x0000c00604ff75b2 */ /* 0x0008e20008000100 */
[----:B------:R4:W1:Y:S01]  /*0bc0*/  SYNCS.EXCH.64 URZ, [UR4+0xa8], UR8 ;  /* 0x0000a80804ff75b2 */ /* 0x0008620008000100 */
[----:B------:R4:W1:Y:S01]  /*0bd0*/  SYNCS.EXCH.64 URZ, [UR4+0xc8], UR6 ;  /* 0x0000c80604ff75b2 */ /* 0x0008620008000100 */
[----:B------:R4:W1:Y:S01]  /*0be0*/  SYNCS.EXCH.64 URZ, [UR4+0xb0], UR8 ;  /* 0x0000b00804ff75b2 */ /* 0x0008620008000100 */
[----:B------:R4:W1:Y:S01]  /*0bf0*/  SYNCS.EXCH.64 URZ, [UR4+0xd0], UR6 ;  /* 0x0000d00604ff75b2 */ /* 0x0008620008000100 */
[----:B------:R4:W1:Y:S01]  /*0c00*/  SYNCS.EXCH.64 URZ, [UR4+0xb8], UR8 ;  /* 0x0000b80804ff75b2 */ /* 0x0008620008000100 */
[----:B------:R4:W1:Y:S02]  /*0c10*/  SYNCS.EXCH.64 URZ, [UR4+0xd8], UR6 ;  /* 0x0000d80604ff75b2 */ /* 0x0008640008000100 */
[----:B----4-:R-:W-:Y:S01]  /*0c20*/  NOP ;  /* 0x0000000000007918 */ /* 0x010fe20000000000 */
.L_x_13:
[----:B------:R-:W4:Y:S01]  /*0c30*/  SHFL.IDX PT, R2, R75, RZ, 0x1f ;  /* 0x00001fff4b027589 */ /* 0x000f2200000e0000 */
[----:B------:R-:W1:Y:S01]  /*0c40*/  S2UR UR45, SR_CgaCtaId ;  /* 0x00000000002d79c3 */ /* 0x000e620000008800 */
[----:B------:R-:W-:Y:S01]  /*0c50*/  NOP ;  /* 0x0000000000007918 */ /* 0x000fe20000000000 */
[----:B----4-:R-:W-:-:S13]  /*0c60*/  ISETP.NE.AND P0, PT, R2, 0x3, PT ;  /* 0x000000030200780c */ /* 0x010fda0003f05270 */
[----:B-1----:R-:W-:Y:S05]  /*0c70*/  @P0 BRA `(.L_x_14) ;  /* 0x0000000000340947 */ /* 0x002fea0003800000 */
[----:B--23--:R-:W-:Y:S01]  /*0c80*/  UMOV UR4, 0x400 ;  /* 0x0000040000047882 */ /* 0x00cfe20000000000 */
[----:B------:R-:W-:Y:S01]  /*0c90*/  UMOV UR6, 0x20 ;  /* 0x0000002000067882 */ /* 0x000fe20000000000 */
[----:B------:R-:W-:Y:S02]  /*0ca0*/  ULEA UR4, UR45, UR4, 0x18 ;  /* 0x000000042d047291 */ /* 0x000fe4000f8ec0ff */
[----:B------:R-:W-:-:S04]  /*0cb0*/  UIADD3 UR6, UPT, UPT, -UR6, 0x100000, URZ ;  /* 0x0010000006067890 */ /* 0x000fc8000fffe1ff */
[----:B------:R-:W-:Y:S02]  /*0cc0*/  USHF.L.U32 UR7, UR6, 0xb, URZ ;  /* 0x0000000b06077899 */ /* 0x000fe400080006ff */
[----:B------:R-:W-:Y:S01]  /*0cd0*/  USHF.L.U32 UR6, UR6, 0x1, URZ ;  /* 0x0000000106067899 */ /* 0x000fe200080006ff */
[----:B------:R-:W-:Y:S01]  /*0ce0*/  ELECT P0, URZ, PT ;  /* 0x0000000000ff782f */ /* 0x000fe20003800000 */
[----:B------:R-:W1:Y:S10]  /*0cf0*/  FENCE.VIEW.ASYNC.S ;  /* 0x00000000000073c6 */ /* 0x000e740000000000 */
[----:B-1----:R1:W4:Y:S01]  /*0d00*/  SYNCS.EXCH.64 URZ, [UR4+0xe0], UR6 ;  /* 0x0000e00604ff75b2 */ /* 0x0023220008000100 */
[----:B------:R1:W2:Y:S01]  /*0d10*/  SYNCS.EXCH.64 URZ, [UR4+0xf0], UR6 ;  /* 0x0000f00604ff75b2 */ /* 0x0002a20008000100 */
[----:B------:R1:W3:Y:S01]  /*0d20*/  SYNCS.EXCH.64 URZ, [UR4+0xe8], UR6 ;  /* 0x0000e80604ff75b2 */ /* 0x0002e20008000100 */
[----:B------:R1:W1:Y:S01]  /*0d30*/  SYNCS.EXCH.64 URZ, [UR4+0xf8], UR6 ;  /* 0x0000f80604ff75b2 */ /* 0x0002620008000100 */
[----:B------:R-:W-:Y:S01]  /*0d40*/  NOP ;  /* 0x0000000000007918 */ /* 0x000fe20000000000 */
.L_x_14:
[----:B-123--:R-:W1:Y:S01]  /*0d50*/  LDCU UR4, c[0x0][0x36c] ;  /* 0x00006d80ff0477ac */ /* 0x00ee620008000800 */
[----:B------:R-:W-:Y:S01]  /*0d60*/  ISETP.NE.OR P3, PT, R0, 0x2, !P3 ;  /* 0x000000020000780c */ /* 0x000fe20005f65670 */
[----:B------:R-:W-:Y:S01]  /*0d70*/  NOP ;  /* 0x0000000000007918 */ /* 0x000fe20000000000 */
[----:B------:R-:W-:Y:S01]  /*0d80*/  LOP3.LUT R0, R84, 0x1f, RZ, 0xc0, !PT ;  /* 0x0000001f54007812 */ /* 0x000fe200078ec0ff */
[----:B------:R-:W-:Y:S02]  /*0d90*/  UISETP.NE.AND UP4, UPT, UR17, URZ, UPT ;  /* 0x000000ff1100728c */ /* 0x000fe4000bf85270 */
[----:B-1----:R-:W-:-:S09]  /*0da0*/  UISETP.EQ.U32.AND UP5, UPT, UR4, 0x1, UPT ;  /* 0x000000010400788c */ /* 0x002fd2000bfa2070 */
[----:B------:R-:W-:Y:S05]  /*0db0*/  BRA.U !UP5, `(.L_x_15) ;  /* 0x000000010d087547 */ /* 0x000fea000b800000 */
[----:B----4-:R-:W-:Y:S01]  /*0dc0*/  UCGABAR_ARV ;  /* 0x00000000000079c7 */ /* 0x010fe20008000000 */
[----:B------:R-:W-:Y:S05]  /*0dd0*/  BRA `(.L_x_16) ;  /* 0x0000000000047947 */ /* 0x000fea0003800000 */
.L_x_15:
[----:B----4-:R-:W-:Y:S01]  /*0de0*/  NOP ;  /* 0x0000000000007918 */ /* 0x010fe20000000000 */
.L_x_16:
[----:B------:R-:W1:Y:S01]  /*0df0*/  S2UR UR7, SR_CTAID.X ;  /* 0x00000000000779c3 */ /* 0x000e620000002500 */
[----:B------:R-:W-:-:S05]  /*0e00*/  CS2R.32 R76, SR_CgaSize ;  /* 0x00000000004c7805 */ /* 0x000fca0000008a00 */
[----:B------:R-:W-:-:S05]  /*0e10*/  IMAD R76, R76, -0xa0, RZ ;  /* 0xffffff604c4c7824 */ /* 0x000fca00078e02ff */
[----:B------:R-:W-:-:S14]  /*0e20*/  R2UR UR5, R76 ;  /* 0x000000004c0572ca */ /* 0x000fdc00000e0000 */
[----:B------:R-:W2:Y:S01]  /*0e30*/  LDCU UR5, c[0x0][UR5+0x2b0] ;  /* 0x00005600050577ac */ /* 0x000ea20008000800 */
[----:B------:R-:W-:-:S05]  /*0e40*/  CS2R.32 R76, SR_CgaSize ;  /* 0x00000000004c7805 */ /* 0x000fca0000008a00 */
[----:B------:R-:W-:-:S05]  /*0e50*/  IMAD R76, R76, -0xa0, RZ ;  /* 0xffffff604c4c7824 */ /* 0x000fca00078e02ff */
[----:B------:R-:W-:-:S14]  /*0e60*/  R2UR UR4, R76 ;  /* 0x000000004c0472ca */ /* 0x000fdc00000e0000 */
[----:B------:R-:W3:Y:S01]  /*0e70*/  LDCU UR4, c[0x0][UR4+0x2b4] ;  /* 0x00005680040477ac */ /* 0x000ee20008000800 */
[----:B------:R-:W4:Y:S01]  /*0e80*/  S2UR UR8, SR_CTAID.Y ;  /* 0x00000000000879c3 */ /* 0x000f220000002600 */
[----:B------:R-:W-:-:S05]  /*0e90*/  CS2R.32 R76, SR_CgaSize ;  /* 0x00000000004c7805 */ /* 0x000fca0000008a00 */
[----:B------:R-:W-:-:S05]  /*0ea0*/  IMAD R76, R76, -0xa0, RZ ;  /* 0xffffff604c4c7824 */ /* 0x000fca00078e02ff */
[----:B------:R-:W-:-:S14]  /*0eb0*/  R2UR UR9, R76 ;  /* 0x000000004c0972ca */ /* 0x000fdc00000e0000 */
[----:B------:R-:W3:Y:S01]  /*0ec0*/  LDCU UR9, c[0x0][UR9+0x2a0] ;  /* 0x00005400090977ac */ /* 0x000ee20008000800 */
[----:B------:R-:W3:Y:S01]  /*0ed0*/  LDCU UR21, c[0x0][0xb24] ;  /* 0x00016480ff1577ac */ /* 0x000ee20008000800 */
[----:B------:R-:W1:Y:S01]  /*0ee0*/  S2UR UR36, SR_CTAID.Z ;  /* 0x00000000002479c3 */ /* 0x000e620000002700 */
[----:B------:R-:W-:-:S05]  /*0ef0*/  CS2R.32 R76, SR_CgaSize ;  /* 0x00000000004c7805 */ /* 0x000fca0000008a00 */
[----:B------:R-:W-:-:S05]  /*0f00*/  IMAD R76, R76, -0xa0, RZ ;  /* 0xffffff604c4c7824 */ /* 0x000fca00078e02ff */
[----:B------:R-:W-:-:S14]  /*0f10*/  R2UR UR63, R76 ;  /* 0x000000004c3f72ca */ /* 0x000fdc00000e0000 */
[----:B------:R-:W3:Y:S01]  /*0f20*/  LDCU UR63, c[0x0][UR63+0x2a4] ;  /* 0x000054803f3f77ac */ /* 0x000ee20008000800 */
[----:B------:R-:W3:Y:S01]  /*0f30*/  LDCU UR42, c[0x0][0xb24] ;  /* 0x00016480ff2a77ac */ /* 0x000ee20008000800 */
[----:B-1----:R-:W-:Y:S01]  /*0f40*/  I2FP.F32.U32 R3, UR7 ;  /* 0x0000000700037c45 */ /* 0x002fe20008201000 */
[----:B------:R-:W1:Y:S04]  /*0f50*/  LDCU UR28, c[0x0][0xb30] ;  /* 0x00016600ff1c77ac */ /* 0x000e680008000800 */
[----:B--2---:R-:W-:Y:S01]  /*0f60*/  FMUL R3, R3, UR5 ;  /* 0x0000000503037c20 */ /* 0x004fe20008400000 */
[----:B------:R-:W-:Y:S01]  /*0f70*/  USHF.L.U32 UR26, UR45, 0xb, URZ ;  /* 0x0000000b2d1a7899 */ /* 0x000fe200080006ff */
[----:B----4-:R-:W-:Y:S01]  /*0f80*/  I2FP.F32.U32 R2, UR8 ;  /* 0x0000000800027c45 */ /* 0x010fe20008201000 */
[----:B---3--:R-:W-:-:S03]  /*0f90*/  UISETP.GE.AND UP2, UPT, UR21, 0x1, UPT ;  /* 0x000000011500788c */ /* 0x008fc6000bf46270 */
[----:B------:R-:W2:Y:S01]  /*0fa0*/  F2I.U32.TRUNC.NTZ R3, R3 ;  /* 0x0000000300037305 */ /* 0x000ea2000020f000 */
[----:B------:R-:W-:Y:S01]  /*0fb0*/  UMOV UR16, UR7 ;  /* 0x0000000700107c82 */ /* 0x000fe20008000000 */
[----:B------:R-:W-:Y:S01]  /*0fc0*/  FMUL R2, R2, UR4 ;  /* 0x0000000402027c20 */ /* 0x000fe20008400000 */
[----:B------:R-:W-:-:S05]  /*0fd0*/  UMOV UR20, UR8 ;  /* 0x0000000800147c82 */ /* 0x000fca0008000000 */
[----:B------:R-:W3:Y:S01]  /*0fe0*/  F2I.U32.TRUNC.NTZ R2, R2 ;  /* 0x0000000200027305 */ /* 0x000ee2000020f000 */
[----:B--2---:R-:W-:Y:S02]  /*0ff0*/  R2UR UR4, R3 ;  /* 0x00000000030472ca */ /* 0x004fe400000e0000 */
[----:B---3--:R-:W-:Y:S02]  /*1000*/  R2UR UR6, R2 ;  /* 0x00000000020672ca */ /* 0x008fe400000e0000 */
[----:B------:R-:W-:-:S09]  /*1010*/  PRMT R2, RZ, 0x7610, R2 ;  /* 0x00007610ff027816 */ /* 0x000fd20000000002 */
[----:B------:R-:W-:-:S04]  /*1020*/  UIADD3 UR5, UPT, UPT, -UR4, URZ, URZ ;  /* 0x000000ff04057290 */ /* 0x000fc8000fffe1ff */
[----:B------:R-:W-:Y:S02]  /*1030*/  UIMAD UR5, UR9, UR5, UR7 ;  /* 0x00000005090572a4 */ /* 0x000fe4000f8e0207 */
[----:B------:R-:W-:-:S04]  /*1040*/  UIADD3 UR4, UPT, UPT, -UR6, URZ, URZ ;  /* 0x000000ff06047290 */ /* 0x000fc8000fffe1ff */
[----:B------:R-:W-:Y:S01]  /*1050*/  IMAD.U32 R76, RZ, RZ, UR5 ;  /* 0x00000005ff4c7e24 */ /* 0x000fe2000f8e00ff */
[----:B------:R-:W-:Y:S01]  /*1060*/  UIMAD UR63, UR63, UR4, UR8 ;  /* 0x000000043f3f72a4 */ /* 0x000fe2000f8e0208 */
[----:B-1----:R-:W-:Y:S11]  /*1070*/  BRA.U UP4, `(.L_x_17) ;  /* 0x0000000104287547 */ /* 0x002ff6000b800000 */
[----:B------:R-:W-:Y:S01]  /*1080*/  R2UR UR4, R76 ;  /* 0x000000004c0472ca */ /* 0x000fe200000e0000 */
[----:B------:R-:W-:Y:S02]  /*1090*/  UISETP.NE.AND UP0, UPT, UR63, URZ, UPT ;  /* 0x000000ff3f00728c */ /* 0x000fe4000bf05270 */
[----:B------:R-:W-:-:S10]  /*10a0*/  UISETP.NE.AND UP1, UPT, UR63, 0x1, UPT ;  /* 0x000000013f00788c */ /* 0x000fd4000bf25270 */
[----:B------:R-:W-:-:S04]  /*10b0*/  UISETP.EQ.OR UP0, UPT, UR4, URZ, !UP0 ;  /* 0x000000ff0400728c */ /* 0x000fc8000c702670 */
[----:B------:R-:W-:Y:S02]  /*10c0*/  USEL UR5, URZ, 0x1, !UP0 ;  /* 0x00000001ff057887 */ /* 0x000fe4000c000000 */
[----:B------:R-:W-:Y:S02]  /*10d0*/  UISETP.NE.AND UP0, UPT, UR4, URZ, UPT ;  /* 0x000000ff0400728c */ /* 0x000fe4000bf05270 */
[----:B------:R-:W-:-:S04]  /*10e0*/  USEL UR4, URZ, 0x2, UP1 ;  /* 0x00000002ff047887 */ /* 0x000fc80008800000 */
[----:B------:R-:W-:-:S04]  /*10f0*/  USEL UR4, UR4, 0x2, UP0 ;  /* 0x0000000204047887 */ /* 0x000fc80008000000 */
[----:B------:R-:W-:-:S06]  /*1100*/  UIADD3 UR4, UPT, UPT, UR5, UR4, URZ ;  /* 0x0000000405047290 */ /* 0x000fcc000fffe0ff */
[----:B------:R-:W-:Y:S02]  /*1110*/  MOV R2, UR4 ;  /* 0x0000000400027c02 */ /* 0x000fe40008000f00 */
.L_x_17:
[----:B------:R-:W-:Y:S05]  /*1120*/  BRA.U !UP2, `(.L_x_18) ;  /* 0x000000010ad47547 */ /* 0x000fea000b800000 */
[----:B------:R-:W1:Y:S01]  /*1130*/  LDCU.128 UR12, c[0x0][0xb10] ;  /* 0x00016200ff0c77ac */ /* 0x000e620008000c00 */
[----:B------:R-:W2:Y:S01]  /*1140*/  LDCU UR6, c[0x0][0x370] ;  /* 0x00006e00ff0677ac */ /* 0x000ea20008000800 */
[----:B------:R-:W3:Y:S01]  /*1150*/  LDCU UR5, c[0x0][0x374] ;  /* 0x00006e80ff0577ac */ /* 0x000ee20008000800 */
[----:B------:R-:W4:Y:S01]  /*1160*/  LDCU UR27, c[0x0][0xb0c] ;  /* 0x00016180ff1b77ac */ /* 0x000f220008000800 */
[----:B------:R-:W4:Y:S01]  /*1170*/  LDCU UR4, c[0x0][0xb20] ;  /* 0x00016400ff0477ac */ /* 0x000f220008000800 */
[----:B------:R-:W4:Y:S01]  /*1180*/  LDCU.64 UR8, c[0x0][0xb28] ;  /* 0x00016500ff0877ac */ /* 0x000f220008000a00 */
[----:B-1----:R-:W-:Y:S02]  /*1190*/  UISETP.NE.AND UP0, UPT, UR14, 0x1, UPT ;  /* 0x000000010e00788c */ /* 0x002fe4000bf05270 */
[----:B---3--:R-:W-:Y:S02]  /*11a0*/  UIMAD.WIDE.U32 UR10, UR5, UR15, URZ ;  /* 0x0000000f050a72a5 */ /* 0x008fe4000f8e00ff */
[----:B--2---:R-:W-:-:S02]  /*11b0*/  UIMAD.WIDE.U32 UR22, UR6, UR12, URZ ;  /* 0x0000000c061672a5 */ /* 0x004fc4000f8e00ff */
[----:B----4-:R-:W-:Y:S02]  /*11c0*/  UISETP.NE.AND UP1, UPT, UR27, 0x1, UPT ;  /* 0x000000011b00788c */ /* 0x010fe4000bf25270 */
[----:B------:R-:W-:Y:S01]  /*11d0*/  UISETP.NE.AND UP2, UPT, UR21, 0x1, UPT ;  /* 0x000000011500788c */ /* 0x000fe2000bf45270 */
[----:B------:R-:W-:Y:S02]  /*11e0*/  UMOV UR10, UR11 ;  /* 0x0000000b000a7c82 */ /* 0x000fe40008000000 */
[----:B------:R-:W-:Y:S01]  /*11f0*/  UMOV UR22, UR23 ;  /* 0x0000001700167c82 */ /* 0x000fe20008000000 */
[----:B------:R-:W-:Y:S02]  /*1200*/  @UP0 USHF.R.U32.HI UR5, URZ, UR4, UR10 ;  /* 0x00000004ff050299 */ /* 0x000fe4000801160a */
[----:B------:R-:W-:Y:S02]  /*1210*/  UIMAD.WIDE.U32 UR24, UR20, UR15, URZ ;  /* 0x0000000f141872a5 */ /* 0x000fe4000f8e00ff */
[----:B------:R-:W-:-:S02]  /*1220*/  UIMAD.WIDE.U32 UR10, UR5, UR8, URZ ;  /* 0x00000008050a72a5 */ /* 0x000fc4000f8e00ff */
[----:B------:R-:W-:Y:S02]  /*1230*/  @UP1 USHF.R.U32.HI UR6, URZ, UR13, UR22 ;  /* 0x0000000dff061299 */ /* 0x000fe40008011616 */
[----:B------:R-:W-:Y:S02]  /*1240*/  UIMAD.WIDE.U32 UR18, UR16, UR12, URZ ;  /* 0x0000000c101272a5 */ /* 0x000fe4000f8e00ff */
[----:B------:R-:W-:Y:S01]  /*1250*/  UIMAD.WIDE.U32 UR22, UR6, UR8, URZ ;  /* 0x00000008061672a5 */ /* 0x000fe2000f8e00ff */
[----:B------:R-:W-:Y:S01]  /*1260*/  UMOV UR24, UR25 ;  /* 0x0000001900187c82 */ /* 0x000fe20008000000 */
[----:B------:R-:W-:Y:S01]  /*1270*/  UMOV UR10, UR11 ;  /* 0x0000000b000a7c82 */ /* 0x000fe20008000000 */
[----:B------:R-:W-:Y:S02]  /*1280*/  USHF.R.U32.HI UR24, URZ, UR4, UR24 ;  /* 0x00000004ff187299 */ /* 0x000fe40008011618 */
[----:B------:R-:W-:Y:S02]  /*1290*/  @UP2 USHF.R.U32.HI UR5, URZ, UR9, UR10 ;  /* 0x00000009ff052299 */ /* 0x000fe4000801160a */
[----:B------:R-:W-:Y:S01]  /*12a0*/  UMOV UR7, UR23 ;  /* 0x0000001700077c82 */ /* 0x000fe20008000000 */
[----:B------:R-:W-:Y:S01]  /*12b0*/  UMOV UR18, UR19 ;  /* 0x0000001300127c82 */ /* 0x000fe20008000000 */
[----:B------:R-:W-:-:S02]  /*12c0*/  @UP2 USHF.R.U32.HI UR6, URZ, UR9, UR7 ;  /* 0x00000009ff062299 */ /* 0x000fc40008011607 */
[----:B------:R-:W-:Y:S02]  /*12d0*/  USHF.R.U32.HI UR13, URZ, UR13, UR18 ;  /* 0x0000000dff0d7299 */ /* 0x000fe40008011612 */
[----:B------:R-:W-:Y:S02]  /*12e0*/  USEL UR4, UR20, UR24, !UP0 ;  /* 0x0000001814047287 */ /* 0x000fe4000c000000 */
[----:B------:R-:W-:Y:S02]  /*12f0*/  UIMAD UR7, UR5, UR21, URZ ;  /* 0x00000015050772a4 */ /* 0x000fe4000f8e02ff */
[----:B------:R-:W-:Y:S02]  /*1300*/  USEL UR5, UR16, UR13, !UP1 ;  /* 0x0000000d10057287 */ /* 0x000fe4000c800000 */
[----:B------:R-:W-:Y:S02]  /*1310*/  UIMAD UR12, UR6, UR21, URZ ;  /* 0x00000015060c72a4 */ /* 0x000fe4000f8e02ff */
[----:B------:R-:W-:-:S02]  /*1320*/  UISETP.GE.AND UP0, UPT, UR4, UR7, UPT ;  /* 0x000000070400728c */ /* 0x000fc4000bf06270 */
[----:B------:R-:W-:Y:S02]  /*1330*/  UIMAD.WIDE.U32 UR10, UR4, UR8, URZ ;  /* 0x00000008040a72a5 */ /* 0x000fe4000f8e00ff */
[----:B------:R-:W-:Y:S02]  /*1340*/  UISETP.GE.OR UP0, UPT, UR5, UR12, UP0 ;  /* 0x0000000c0500728c */ /* 0x000fe40008706670 */
[----:B------:R-:W-:Y:S02]  /*1350*/  UIMAD.WIDE.U32 UR12, UR5, UR8, URZ ;  /* 0x00000008050c72a5 */ /* 0x000fe4000f8e00ff */
[----:B------:R-:W-:Y:S01]  /*1360*/  UIADD3 UR10, UPT, UPT, -UR4, URZ, URZ ;  /* 0x000000ff040a7290 */ /* 0x000fe2000fffe1ff */
[----:B------:R-:W-:Y:S01]  /*1370*/  UMOV UR8, UR11 ;  /* 0x0000000b00087c82 */ /* 0x000fe20008000000 */
[----:B------:R-:W-:Y:S02]  /*1380*/  UIADD3 UR11, UPT, UPT, -UR5, URZ, URZ ;  /* 0x000000ff050b7290 */ /* 0x000fe4000fffe1ff */
[----:B------:R-:W-:-:S03]  /*1390*/  USHF.R.U32.HI UR8, URZ, UR9, UR8 ;  /* 0x00000009ff087299 */ /* 0x000fc60008011608 */
[----:B------:R-:W-:Y:S01]  /*13a0*/  @!UP0 UMOV UR7, UR13 ;  /* 0x0000000d00078c82 */ /* 0x000fe20008000000 */
[----:B------:R-:W-:Y:S02]  /*13b0*/  UIMAD UR20, UR14, UR10, UR20 ;  /* 0x0000000a0e1472a4 */ /* 0x000fe4000f8e0214 */
[----:B------:R-:W-:Y:S02]  /*13c0*/  USEL UR8, UR4, UR8, !UP2 ;  /* 0x0000000804087287 */ /* 0x000fe4000d000000 */
[----:B------:R-:W-:Y:S02]  /*13d0*/  @!UP0 USHF.R.U32.HI UR7, URZ, UR9, UR7 ;  /* 0x00000009ff078299 */ /* 0x000fe40008011607 */
[----:B------:R-:W-:Y:S02]  /*13e0*/  UIADD3 UR9, UPT, UPT, -UR8, URZ, URZ ;  /* 0x000000ff08097290 */ /* 0x000fe4000fffe1ff */
[----:B------:R-:W-:Y:S02]  /*13f0*/  @!UP0 USEL UR7, UR5, UR7, !UP2 ;  /* 0x0000000705078287 */ /* 0x000fe4000d000000 */
[----:B------:R-:W-:-:S02]  /*1400*/  UIMAD UR9, UR21, UR9, UR4 ;  /* 0x00000009150972a4 */ /* 0x000fc4000f8e0204 */
[----:B------:R-:W-:Y:S02]  /*1410*/  @!UP0 UIADD3 UR8, UPT, UPT, UR8, -UR7, URZ ;  /* 0x8000000708088290 */ /* 0x000fe4000fffe0ff */
[----:B------:R-:W-:Y:S02]  /*1420*/  @!UP0 UIMAD UR6, UR9, UR6, UR7 ;  /* 0x00000006090682a4 */ /* 0x000fe4000f8e0207 */
[----:B------:R-:W-:Y:S02]  /*1430*/  @!UP0 UIMAD UR4, UR8, UR21, UR5 ;  /* 0x00000015080482a4 */ /* 0x000fe4000f8e0205 */
[----:B------:R-:W-:Y:S02]  /*1440*/  UIMAD UR16, UR27, UR11, UR16 ;  /* 0x0000000b1b1072a4 */ /* 0x000fe4000f8e0210 */
[----:B------:R-:W-:Y:S01]  /*1450*/  UIMAD UR20, UR4, UR14, UR20 ;  /* 0x0000000e041472a4 */ /* 0x000fe2000f8e0214 */
[----:B------:R-:W-:Y:S02]  /*1460*/  @!UP0 UMOV UR5, UR6 ;  /* 0x0000000600058c82 */ /* 0x000fe40008000000 */
[----:B------:R-:W-:-:S12]  /*1470*/  UIMAD UR16, UR5, UR27, UR16 ;  /* 0x0000001b051072a4 */ /* 0x000fd8000f8e0210 */
.L_x_18:
[----:B------:R-:W-:Y:S02]  /*1480*/  UISETP.NE.AND UP1, UPT, UR28, 0x1, UPT ;  /* 0x000000011c00788c */ /* 0x000fe4000bf25270 */
[----:B------:R-:W-:Y:S02]  /*1490*/  UISETP.NE.AND UP0, UPT, UR17, 0x2, UPT ;  /* 0x000000021100788c */ /* 0x000fe4000bf05270 */
[----:B------:R-:W-:-:S05]  /*14a0*/  ULOP3.LUT UR24, UR26, 0x800, URZ, 0xc0, !UPT ;  /* 0x000008001a187892 */ /* 0x000fca000f8ec0ff */
[----:B------:R-:W-:Y:S07]  /*14b0*/  BRA.U UP1, `(.L_x_19) ;  /* 0x0000000101447547 */ /* 0x000fee000b800000 */
[----:B------:R-:W1:Y:S01]  /*14c0*/  LDCU.128 UR8, c[0x0][0xb10] ;  /* 0x00016200ff0877ac */ /* 0x000e620008000c00 */
[----:B------:R-:W2:Y:S01]  /*14d0*/  LDCU UR12, c[0x0][0xb0c] ;  /* 0x00016180ff0c77ac */ /* 0x000ea20008000800 */
[----:B------:R-:W3:Y:S01]  /*14e0*/  LDCU UR13, c[0x0][0xb20] ;  /* 0x00016400ff0d77ac */ /* 0x000ee20008000800 */
[----:B-1----:R-:W-:Y:S02]  /*14f0*/  UIMAD.WIDE.U32 UR6, UR16, UR8, URZ ;  /* 0x00000008100672a5 */ /* 0x002fe4000f8e00ff */
[----:B------:R-:W-:Y:S02]  /*1500*/  UIMAD.WIDE.U32 UR4, UR20, UR11, URZ ;  /* 0x0000000b140472a5 */ /* 0x000fe4000f8e00ff */
[----:B--2---:R-:W-:Y:S02]  /*1510*/  UISETP.NE.AND UP2, UPT, UR12, 0x1, UPT ;  /* 0x000000010c00788c */ /* 0x004fe4000bf45270 */
[----:B------:R-:W-:Y:S01]  /*1520*/  UISETP.NE.AND UP1, UPT, UR10, 0x1, UPT ;  /* 0x000000010a00788c */ /* 0x000fe2000bf25270 */
[----:B------:R-:W-:-:S02]  /*1530*/  UMOV UR6, UR7 ;  /* 0x0000000700067c82 */ /* 0x000fc40008000000 */
[----:B------:R-:W-:Y:S01]  /*1540*/  UMOV UR4, UR5 ;  /* 0x0000000500047c82 */ /* 0x000fe20008000000 */
[----:B------:R-:W-:Y:S02]  /*1550*/  USHF.R.U32.HI UR6, URZ, UR9, UR6 ;  /* 0x00000009ff067299 */ /* 0x000fe40008011606 */
[----:B---3--:R-:W-:Y:S02]  /*1560*/  USHF.R.U32.HI UR4, URZ, UR13, UR4 ;  /* 0x0000000dff047299 */ /* 0x008fe40008011604 */
[----:B------:R-:W-:Y:S02]  /*1570*/  USEL UR5, UR16, UR6, !UP2 ;  /* 0x0000000610057287 */ /* 0x000fe4000d000000 */
[----:B------:R-:W-:-:S04]  /*1580*/  USEL UR4, UR20, UR4, !UP1 ;  /* 0x0000000414047287 */ /* 0x000fc8000c800000 */
[----:B------:R-:W-:Y:S02]  /*1590*/  UIADD3 UR6, UPT, UPT, UR5, -UR4, URZ ;  /* 0x8000000405067290 */ /* 0x000fe4000fffe0ff */
[----:B------:R-:W-:Y:S02]  /*15a0*/  UIADD3 UR4, UPT, UPT, -UR5, UR4, URZ ;  /* 0x0000000405047290 */ /* 0x000fe4000fffe1ff */
[----:B------:R-:W-:Y:S02]  /*15b0*/  UIMAD UR20, UR6, UR10, UR20 ;  /* 0x0000000a061472a4 */ /* 0x000fe4000f8e0214 */
[----:B------:R-:W-:-:S12]  /*15c0*/  UIMAD UR16, UR4, UR12, UR16 ;  /* 0x0000000c041072a4 */ /* 0x000fd8000f8e0210 */
.L_x_19:
[----:B------:R-:W-:Y:S05]  /*15d0*/  BRA.U !UP5, `(.L_x_20) ;  /* 0x000000010d0c7547 */ /* 0x000fea000b800000 */
[----:B------:R-:W-:Y:S01]  /*15e0*/  UCGABAR_WAIT ;  /* 0x0000000000007dc7 */ /* 0x000fe20008000000 */
[----:B------:R-:W-:Y:S01]  /*15f0*/  CCTL.IVALL ;  /* 0x00000000ff00798f */ /* 0x000fe20002000000 */
[----:B------:R-:W-:Y:S05]  /*1600*/  BRA `(.L_x_21) ;  /* 0x0000000000047947 */ /* 0x000fea0003800000 */
.L_x_20:
[----:B------:R-:W-:Y:S06]  /*1610*/  BAR.SYNC.DEFER_BLOCKING 0x0 ;  /* 0x0000000000007b1d */ /* 0x000fec0000010000 */
.L_x_21:
[----:B------:R-:W-:Y:S05]  /*1620*/  BRA.U UP0, `(.L_x_22) ;  /* 0x0000001100e47547 */ /* 0x000fea000b800000 */
[----:B------:R-:W1:Y:S01]  /*1630*/  LDCU UR6, c[0x0][0x38c] ;  /* 0x00007180ff0677ac */ /* 0x000e620008000800 */
[----:B------:R-:W-:Y:S01]  /*1640*/  PLOP3.LUT P1, PT, PT, PT, UP3, 0x80, 0x8 ;  /* 0x000000000008781c */ /* 0x000fe20003f2f038 */
[----:B------:R-:W-:Y:S01]  /*1650*/  IMAD.MOV.U32 R12, RZ, RZ, 0x1 ;  /* 0x00000001ff0c7424 */ /* 0x000fe200078e00ff */
[----:B------:R-:W-:Y:S01]  /*1660*/  ISETP.EQ.OR P2, PT, R0, RZ, P3 ;  /* 0x000000ff0000720c */ /* 0x000fe20001f42670 */
[----:B------:R-:W-:Y:S01]  /*1670*/  UISETP.NE.AND UP1, UPT, UR17, URZ, UPT ;  /* 0x000000ff1100728c */ /* 0x000fe2000bf25270 */
[----:B------:R-:W-:Y:S02]  /*1680*/  PLOP3.LUT P1, PT, P1, PT, PT, 0x8, 0x80 ;  /* 0x000000000080781c */ /* 0x000fe40000f2e170 */
[----:B------:R-:W-:Y:S01]  /*1690*/  CS2R R10, SRZ ;  /* 0x00000000000a7805 */ /* 0x000fe2000001ff00 */
[----:B------:R-:W-:Y:S01]  /*16a0*/  IMAD.MOV.U32 R9, RZ, RZ, RZ ;  /* 0x000000ffff097224 */ /* 0x000fe200078e00ff */
[----:B------:R-:W2:Y:S01]  /*16b0*/  LDCU UR39, c[0x0][0x370] ;  /* 0x00006e00ff2777ac */ /* 0x000ea20008000800 */
[----:B------:R-:W-:Y:S01]  /*16c0*/  IMAD.MOV.U32 R8, RZ, RZ, 0x1 ;  /* 0x00000001ff087424 */ /* 0x000fe200078e00ff */
[----:B------:R-:W3:Y:S01]  /*16d0*/  LDCU.64 UR28, c[0x0][0x348] ;  /* 0x00006900ff1c77ac */ /* 0x000ee20008000a00 */
[----:B------:R-:W-:-:S02]  /*16e0*/  USHF.R.U32.HI UR44, URZ, 0x6, UR24 ;  /* 0x00000006ff2c7899 */ /* 0x000fc40008011618 */
[----:B-1----:R-:W-:Y:S02]  /*16f0*/  UIADD3 UR5, UPT, UPT, UR6, 0x3f, URZ ;  /* 0x0000003f06057890 */ /* 0x002fe4000fffe0ff */
[----:B------:R-:W-:Y:S02]  /*1700*/  UIADD3 UR46, UPT, UPT, UR6, 0x7e, URZ ;  /* 0x0000007e062e7890 */ /* 0x000fe4000fffe0ff */
[----:B------:R-:W-:Y:S01]  /*1710*/  USHF.R.S32.HI UR4, URZ, 0x1f, UR5 ;  /* 0x0000001fff047899 */ /* 0x000fe20008011405 */
[----:B------:R-:W1:Y:S03]  /*1720*/  LDCU UR38, c[0x0][0x374] ;  /* 0x00006e80ff2677ac */ /* 0x000e660008000800 */
[----:B------:R-:W-:Y:S02]  /*1730*/  ULEA.HI UR4, UR4, UR5, URZ, 0x6 ;  /* 0x0000000504047291 */ /* 0x000fe4000f8f30ff */
[----:B------:R-:W-:-:S02]  /*1740*/  USEL UR25, UR37, 0x2, UP1 ;  /* 0x0000000225197887 */ /* 0x000fc40008800000 */
[----:B------:R-:W-:Y:S02]  /*1750*/  USHF.R.S32.HI UR41, URZ, 0x6, UR4 ;  /* 0x00000006ff297899 */ /* 0x000fe40008011404 */
[----:B------:R-:W-:Y:S02]  /*1760*/  UIADD3 UR4, UPT, UPT, UR6, -0x1, URZ ;  /* 0xffffffff06047890 */ /* 0x000fe4000fffe0ff */
[----:B------:R-:W-:Y:S02]  /*1770*/  UISETP.LT.U32.AND UP0, UPT, UR41, 0x5, UPT ;  /* 0x000000052900788c */ /* 0x000fe4000bf01070 */
[----:B------:R-:W-:Y:S02]  /*1780*/  UISETP.GE.U32.AND UP2, UPT, UR4, -0x7f, UPT ;  /* 0xffffff810400788c */ /* 0x000fe4000bf46070 */
[----:B------:R-:W-:Y:S01]  /*1790*/  USEL UR40, UR41, 0x5, UP0 ;  /* 0x0000000529287887 */ /* 0x000fe20008000000 */
[----:B------:R-:W-:-:S03]  /*17a0*/  UMOV UR5, URZ ;  /* 0x000000ff00057c82 */ /* 0x000fc60008000000 */
[----:B------:R-:W-:Y:S02]  /*17b0*/  UIADD3 UR21, UPT, UPT, UR40, -0x1, URZ ;  /* 0xffffffff28157890 */ /* 0x000fe4000fffe0ff */
[----:B------:R-:W-:-:S03]  /*17c0*/  UIADD3 UR43, UPT, UPT, UR41, -UR40, URZ ;  /* 0x80000028292b7290 */ /* 0x000fc6000fffe0ff */
[----:B------:R-:W-:-:S04]  /*17d0*/  @UP2 UIADD3 UR21, UPT, UPT, UR40, URZ, URZ ;  /* 0x000000ff28152290 */ /* 0x000fc8000fffe0ff */
[----:B-123--:R-:W-:-:S12]  /*17e0*/  UIADD3 UR21, UPT, UPT, UR21, 0x1, URZ ;  /* 0x0000000115157890 */ /* 0x00efd8000fffe0ff */
.L_x_42:
[----:B------:R-:W-:Y:S01]  /*17f0*/  UISETP.NE.AND UP0, UPT, UR45, URZ, UPT ;  /* 0x000000ff2d00728c */ /* 0x000fe2000bf05270 */
[----:B------:R-:W1:Y:S08]  /*1800*/  S2UR UR45, SR_CgaCtaId ;  /* 0x00000000002d79c3 */ /* 0x000e700000008800 */
[----:B------:R-:W-:Y:S05]  /*1810*/  BRA.U UP0, `(.L_x_23) ;  /* 0x0000000100347547 */ /* 0x000fea000b800000 */
[----:B------:R-:W2:Y:S01]  /*1820*/  S2R R0, SR_CgaCtaId ;  /* 0x0000000000007919 */ /* 0x000ea20000008800 */
[----:B------:R-:W-:-:S04]  /*1830*/  MOV R2, 0x400 ;  /* 0x0000040000027802 */ /* 0x000fc80000000f00 */
[----:B--2---:R-:W-:Y:S02]  /*1840*/  LEA R0, R0, R2, 0x18 ;  /* 0x0000000200007211 */ /* 0x004fe400078ec0ff */
[----:B------:R-:W-:-:S03]  /*1850*/  SHF.L.U32 R2, R8, 0x1f, RZ ;  /* 0x0000001f08027819 */ /* 0x000fc600000006ff */
[----:B------:R-:W-:-:S04]  /*1860*/  IMAD R0, R9, 0x8, R0 ;  /* 0x0000000809007824 */ /* 0x000fc800078e0200 */
[----:B------:R-:W2:Y:S02]  /*1870*/  SYNCS.PHASECHK.TRANS64.TRYWAIT P0, [R0+URZ+0xf0], R2 ;  /* 0x0000f002000075a7 */ /* 0x000ea400080011ff */
[----:B--2---:R-:W-:Y:S05]  /*1880*/  @!P0 BRA `(.L_x_24) ;  /* 0x0000005c00f88947 */ /* 0x004fea0003800000 */
.L_x_113:
[----:B------:R-:W-:Y:S01]  /*1890*/  VIADD R9, R9, 0x1 ;  /* 0x0000000109097836 */ /* 0x000fe20000000000 */
[----:B------:R2:W-:Y:S04]  /*18a0*/  SYNCS.ARRIVE.TRANS64.A1T0 RZ, [R0+URZ+0xe0], RZ ;  /* 0x0000e0ff00ff79a7 */ /* 0x0005e800081000ff */
[----:B------:R-:W-:-:S04]  /*18b0*/  ISETP.NE.AND P0, PT, R9, 0x2, PT ;  /* 0x000000020900780c */ /* 0x000fc80003f05270 */
[----:B------:R-:W-:Y:S02]  /*18c0*/  SEL R9, R9, RZ, P0 ;  /* 0x000000ff09097207 */ /* 0x000fe40000000000 */
[----:B--2---:R-:W-:-:S04]  /*18d0*/  SEL R0, RZ, 0x1, P0 ;  /* 0x00000001ff007807 */ /* 0x004fc80000000000 */
[----:B------:R-:W-:-:S07]  /*18e0*/  LOP3.LUT R8, R8, R0, RZ, 0x3c, !PT ;  /* 0x0000000008087212 */ /* 0x000fce00078e3cff */
.L_x_23:
[----:B------:R-:W-:Y:S01]  /*18f0*/  UMOV UR6, 0x400 ;  /* 0x0000040000067882 */ /* 0x000fe20000000000 */
[----:B------:R-:W-:Y:S01]  /*1900*/  SHF.L.U32 R0, R12, 0x1f, RZ ;  /* 0x0000001f0c007819 */ /* 0x000fe200000006ff */
[----:B-1----:R-:W-:Y:S02]  /*1910*/  ULEA UR6, UR45, UR6, 0x18 ;  /* 0x000000062d067291 */ /* 0x002fe4000f8ec0ff */
[----:B------:R-:W-:Y:S02]  /*1920*/  UISETP.GE.U32.AND UP0, UPT, UR46, 0x7f, UPT ;  /* 0x0000007f2e00788c */ /* 0x000fe4000bf06070 */
[----:B------:R-:W-:Y:S02]  /*1930*/  ULEA UR4, UR5, UR6, 0x3 ;  /* 0x0000000605047291 */ /* 0x000fe4000f8e18ff */
[----:B------:R-:W-:Y:S02]  /*1940*/  USHF.L.U32 UR11, UR20, 0x7, URZ ;  /* 0x00000007140b7899 */ /* 0x000fe400080006ff */
[----:B------:R-:W-:Y:S01]  /*1950*/  ULEA UR35, UR16, UR44, 0x6 ;  /* 0x0000002c10237291 */ /* 0x000fe2000f8e30ff */
[----:B------:R-:W-:-:S04]  /*1960*/  UMOV UR13, URZ ;  /* 0x000000ff000d7c82 */ /* 0x000fc80008000000 */
[----:B------:R1:W2:Y:S01]  /*1970*/  SYNCS.PHASECHK.TRANS64.TRYWAIT P0, [UR4+0x28], R0 ;  /* 0x00002800ff0075a7 */ /* 0x0002a20008001104 */
[----:B------:R-:W-:Y:S06]  /*1980*/  BRA.U !UP0, `(.L_x_25) ;  /* 0x0000000108bc7547 */ /* 0x000fec000b800000 */
[----:B------:R-:W-:Y:S01]  /*1990*/  UMOV UR7, URZ ;  /* 0x000000ff00077c82 */ /* 0x000fe20008000000 */
[----:B------:R-:W-:-:S05]  /*19a0*/  UMOV UR4, UR5 ;  /* 0x0000000500047c82 */ /* 0x000fca0008000000 */
.L_x_31:
[----:B------:R-:W-:Y:S01]  /*19b0*/  ULEA UR33, UR4, UR6, 0x3 ;  /* 0x0000000604217291 */ /* 0x000fe2000f8e18ff */
[----:B--2---:R-:W-:Y:S01]  /*19c0*/  @!P3 MOV R2, 0x3000 ;  /* 0x000030000002b802 */ /* 0x004fe20000000f00 */
[----:B--2-4-:R-:W-:Y:S10]  /*19d0*/  @P0 BRA `(.L_x_26) ;  /* 0x00000000000c0947 */ /* 0x014ff40003800000 */
[----:B------:R-:W-:-:S04]  /*19e0*/  SHF.L.U32 R3, R12, 0x1f, RZ ;  /* 0x0000001f0c037819 */ /* 0x000fc800000006ff */
[----:B------:R-:W2:Y:S02]  /*19f0*/  SYNCS.PHASECHK.TRANS64.TRYWAIT P0, [UR33+0x28], R3 ;  /* 0x00002803ff0075a7 */ /* 0x000ea40008001121 */
[----:B--2---:R-:W-:Y:S05]  /*1a00*/  @!P0 BRA `(.L_x_27) ;  /* 0x0000005c00ac8947 */ /* 0x004fea0003800000 */
.L_x_26:
[----:B------:R2:W-:Y:S01]  /*1a10*/  @!P3 SYNCS.ARRIVE.TRANS64 RZ, [UR33], R2 ;  /* 0x00000002ffffb9a7 */ /* 0x0005e20008000021 */
[----:B------:R-:W-:-:S04]  /*1a20*/  ULOP3.LUT UR5, UR25, 0x2, URZ, 0xfc, !UPT ;  /* 0x0000000219057892 */ /* 0x000fc8000f8efcff */
[----:B------:R-:W-:-:S09]  /*1a30*/  UISETP.NE.AND UP0, UPT, UR5, 0x2, UPT ;  /* 0x000000020500788c */ /* 0x000fd2000bf05270 */
[----:B------:R-:W-:Y:S05]  /*1a40*/  BRA.U UP0, `(.L_x_28) ;  /* 0x0000000100047547 */ /* 0x000fea000b800000 */
[----:B------:R-:W-:Y:S05]  /*1a50*/  BPT.TRAP 0x1 ;  /* 0x000000040000795c */ /* 0x000fea0000300000 */
.L_x_28:
[----:B------:R-:W-:Y:S04]  /*1a60*/  BSSY.RECONVERGENT B0, `(.L_x_29) ;  /* 0x0000003000007945 */ /* 0x000fe80003800200 */
[----:B------:R-:W-:Y:S05]  /*1a70*/  @P2 BRA `(.L_x_30) ;  /* 0x0000000000042947 */ /* 0x000fea0003800000 */
[----:B------:R-:W-:Y:S05]  /*1a80*/  BPT.TRAP 0x1 ;  /* 0x000000040000795c */ /* 0x000fea0000300000 */
.L_x_30:
[----:B------:R-:W-:Y:S05]  /*1a90*/  BSYNC.RECONVERGENT B0 ;  /* 0x0000000000007941 */ /* 0x000fea0003800200 */
.L_x_29:
[----:B------:R-:W-:Y:S02]  /*1aa0*/  UIADD3 UR5, UPT, UPT, UR4, 0x1, URZ ;  /* 0x0000000104057890 */ /* 0x000fe4000fffe0ff */
[----:B------:R-:W-:Y:S02]  /*1ab0*/  ULEA UR32, UR4, UR24, 0xc ;  /* 0x0000001804207291 */ /* 0x000fe4000f8e60ff */
[----:B------:R-:W-:Y:S02]  /*1ac0*/  UISETP.NE.AND UP0, UPT, UR5, 0x5, UPT ;  /* 0x000000050500788c */ /* 0x000fe4000bf05270 */
[----:B------:R-:W-:Y:S02]  /*1ad0*/  UIADD3 UR16, UP1, UPT, UR28, 0x80, URZ ;  /* 0x000000801c107890 */ /* 0x000fe4000ff3e0ff */
[----:B------:R-:W-:Y:S02]  /*1ae0*/  USEL UR9, URZ, 0x1, UP0 ;  /* 0x00000001ff097887 */ /* 0x000fe40008000000 */
[----:B------:R-:W-:-:S02]  /*1af0*/  USEL UR5, UR5, URZ, UP0 ;  /* 0x000000ff05057287 */ /* 0x000fc40008000000 */
[----:B------:R-:W-:Y:S02]  /*1b00*/  UIADD3 UR14, UP0, UPT, UR28, 0x180, URZ ;  /* 0x000001801c0e7890 */ /* 0x000fe4000ff1e0ff */
[----:B------:R-:W-:Y:S01]  /*1b10*/  ULEA UR8, UR5, UR6, 0x3 ;  /* 0x0000000605087291 */ /* 0x000fe2000f8e18ff */
[----:B------:R-:W-:Y:S01]  /*1b20*/  LOP3.LUT R12, R12, UR9, RZ, 0x3c, !PT ;  /* 0x000000090c0c7c12 */ /* 0x000fe2000f8e3cff */
[----:B------:R-:W-:Y:S02]  /*1b30*/  USHF.L.U32 UR34, UR7, 0x6, URZ ;  /* 0x0000000607227899 */ /* 0x000fe400080006ff */
[----:B------:R-:W-:Y:S01]  /*1b40*/  UIADD3.X UR17, UPT, UPT, URZ, UR29, URZ, UP1, !UPT ;  /* 0x0000001dff117290 */ /* 0x000fe20008ffe4ff */
[----:B-1----:R-:W-:Y:S01]  /*1b50*/  SHF.L.U32 R0, R12, 0x1f, RZ ;  /* 0x0000001f0c007819 */ /* 0x002fe200000006ff */
[----:B------:R-:W-:Y:S02]  /*1b60*/  UIADD3 UR32, UPT, UPT, UR6, 0x4400, UR32 ;  /* 0x0000440006207890 */ /* 0x000fe4000fffe020 */
[----:B------:R-:W-:Y:S01]  /*1b70*/  UIADD3.X UR15, UPT, UPT, URZ, UR29, URZ, UP0, !UPT ;  /* 0x0000001dff0f7290 */ /* 0x000fe200087fe4ff */
[----:B------:R3:W4:Y:S01]  /*1b80*/  SYNCS.PHASECHK.TRANS64.TRYWAIT P0, [UR8+0x28], R0 ;  /* 0x00002800ff0075a7 */ /* 0x0007220008001108 */
[----:B------:R-:W-:Y:S01]  /*1b90*/  ULEA UR8, UR4, UR6, 0xd ;  /* 0x0000000604087291 */ /* 0x000fe2000f8e68ff */
[----:B------:R-:W-:Y:S01]  /*1ba0*/  UMOV UR13, 0x30000 ;  /* 0x00030000000d7882 */ /* 0x000fe20000000000 */
[----:B------:R-:W-:-:S02]  /*1bb0*/  UMOV UR18, 0x0 ;  /* 0x0000000000127882 */ /* 0x000fc40000000000 */
[----:B------:R-:W-:Y:S01]  /*1bc0*/  UIADD3 UR8, UPT, UPT, UR8, 0x9400, URZ ;  /* 0x0000940008087890 */ /* 0x000fe2000fffe0ff */
[----:B------:R-:W-:Y:S01]  /*1bd0*/  UMOV UR19, 0x10000000 ;  /* 0x1000000000137882 */ /* 0x000fe20000000000 */
[----:B------:R-:W-:Y:S01]  /*1be0*/  UMOV UR12, UR36 ;  /* 0x00000024000c7c82 */ /* 0x000fe20008000000 */
[----:B------:R-:W-:Y:S01]  /*1bf0*/  UMOV UR9, UR33 ;  /* 0x0000002100097c82 */ /* 0x000fe20008000000 */
[----:B------:R-:W-:Y:S01]  /*1c00*/  UMOV UR10, UR34 ;  /* 0x00000022000a7c82 */ /* 0x000fe20008000000 */
[----:B------:R1:W-:Y:S01]  /*1c10*/  UTMALDG.3D.MULTICAST [UR32], [UR16], UR13, desc[UR18] ;  /* 0x00001220100073b4 */ /* 0x0003e2000801180d */
[----:B------:R-:W-:Y:S01]  /*1c20*/  UIADD3 UR7, UPT, UPT, UR7, 0x1, URZ ;  /* 0x0000000107077890 */ /* 0x000fe2000fffe0ff */
[----:B------:R-:W-:-:S03]  /*1c30*/  UMOV UR4, UR5 ;  /* 0x0000000500047c82 */ /* 0x000fc60008000000 */
[----:B------:R-:W-:Y:S01]  /*1c40*/  UISETP.NE.AND UP0, UPT, UR7, UR21, UPT ;  /* 0x000000150700728c */ /* 0x000fe2000bf05270 */
[----:B------:R3:W-:Y:S01]  /*1c50*/  UTMALDG.3D [UR8], [UR14], desc[UR18] ;  /* 0x000012080e0075b4 */ /* 0x0007e20008011000 */
[----:B-1----:R-:W-:-:S07]  /*1c60*/  UMOV UR13, UR21 ;  /* 0x00000015000d7c82 */ /* 0x002fce0008000000 */
[----:B---3--:R-:W-:Y:S05]  /*1c70*/  BRA.U UP0, `(.L_x_31) ;  /* 0xfffffffd004c7547 */ /* 0x008fea000b83ffff */
.L_x_25:
[----:B------:R-:W-:Y:S01]  /*1c80*/  ULEA UR4, UR5, UR6, 0x3 ;  /* 0x0000000605047291 */ /* 0x000fe2000f8e18ff */
[----:B-1----:R-:W-:Y:S01]  /*1c90*/  SHF.L.U32 R0, R12, 0x1f, RZ ;  /* 0x0000001f0c007819 */ /* 0x002fe200000006ff */
[----:B------:R-:W-:Y:S01]  /*1ca0*/  @!P1 SYNCS.ARRIVE.TRANS64.A1T0 RZ, [UR6+0x78], RZ ;  /* 0x000078ffffff99a7 */ /* 0x000fe20008100006 */
[----:B------:R-:W-:-:S06]  /*1cb0*/  UISETP.GT.AND UP0, UPT, UR41, UR40, UPT ;  /* 0x000000282900728c */ /* 0x000fcc000bf04270 */
[----:B--2-4-:R1:W2:Y:S03]  /*1cc0*/  SYNCS.PHASECHK.TRANS64.TRYWAIT P0, [UR4+0x28], R0 ;  /* 0x00002800ff0075a7 */ /* 0x0142a60008001104 */
[----:B------:R-:W-:Y:S05]  /*1cd0*/  BRA.U !UP0, `(.L_x_32) ;  /* 0x0000000108c07547 */ /* 0x000fea000b800000 */
[----:B------:R-:W-:Y:S01]  /*1ce0*/  UIADD3 UR26, UPT, UPT, UR43, UR13, URZ ;  /* 0x0000000d2b1a7290 */ /* 0x000fe2000fffe0ff */
[----:B------:R-:W-:-:S11]  /*1cf0*/  UMOV UR4, UR5 ;  /* 0x0000000500047c82 */ /* 0x000fd60008000000 */
.L_x_38:
[----:B------:R-:W-:Y:S01]  /*1d00*/  ULEA UR17, UR4, UR6, 0x3 ;  /* 0x0000000604117291 */ /* 0x000fe2000f8e18ff */
[----:B--2---:R-:W-:Y:S01]  /*1d10*/  @!P3 MOV R2, 0x3000 ;  /* 0x000030000002b802 */ /* 0x004fe20000000f00 */
[----:B--2-4-:R-:W-:Y:S10]  /*1d20*/  @P0 BRA `(.L_x_33) ;  /* 0x00000000000c0947 */ /* 0x014ff40003800000 */
[----:B------:R-:W-:-:S04]  /*1d30*/  SHF.L.U32 R3, R12, 0x1f, RZ ;  /* 0x0000001f0c037819 */ /* 0x000fc800000006ff */
[----:B------:R-:W2:Y:S02]  /*1d40*/  SYNCS.PHASECHK.TRANS64.TRYWAIT P0, [UR17+0x28], R3 ;  /* 0x00002803ff0075a7 */ /* 0x000ea40008001111 */
[----:B--2---:R-:W-:Y:S05]  /*1d50*/  @!P0 BRA `(.L_x_34) ;  /* 0x0000005800f08947 */ /* 0x004fea0003800000 */
.L_x_33:
[----:B------:R2:W-:Y:S01]  /*1d60*/  @!P3 SYNCS.ARRIVE.TRANS64 RZ, [UR17], R2 ;  /* 0x00000002ffffb9a7 */ /* 0x0005e20008000011 */
[----:B------:R-:W-:-:S04]  /*1d70*/  ULOP3.LUT UR5, UR25, 0x2, URZ, 0xfc, !UPT ;  /* 0x0000000219057892 */ /* 0x000fc8000f8efcff */
[----:B------:R-:W-:-:S09]  /*1d80*/  UISETP.NE.AND UP0, UPT, UR5, 0x2, UPT ;  /* 0x000000020500788c */ /* 0x000fd2000bf05270 */
[----:B------:R-:W-:Y:S05]  /*1d90*/  BRA.U UP0, `(.L_x_35) ;  /* 0x0000000100047547 */ /* 0x000fea000b800000 */
[----:B------:R-:W-:Y:S05]  /*1da0*/  BPT.TRAP 0x1 ;  /* 0x000000040000795c */ /* 0x000fea0000300000 */
.L_x_35:
[----:B------:R-:W-:Y:S04]  /*1db0*/  BSSY.RECONVERGENT B0, `(.L_x_36) ;  /* 0x0000003000007945 */ /* 0x000fe80003800200 */
[----:B------:R-:W-:Y:S05]  /*1dc0*/  @P2 BRA `(.L_x_37) ;  /* 0x0000000000042947 */ /* 0x000fea0003800000 */
[----:B------:R-:W-:Y:S05]  /*1dd0*/  BPT.TRAP 0x1 ;  /* 0x000000040000795c */ /* 0x000fea0000300000 */
.L_x_37:
[----:B------:R-:W-:Y:S05]  /*1de0*/  BSYNC.RECONVERGENT B0 ;  /* 0x0000000000007941 */ /* 0x000fea0003800200 */
.L_x_36:
[----:B------:R-:W-:Y:S02]  /*1df0*/  UIADD3 UR5, UPT, UPT, UR4, 0x1, URZ ;  /* 0x0000000104057890 */ /* 0x000fe4000fffe0ff */
[----:B------:R-:W-:Y:S02]  /*1e00*/  ULEA UR16, UR4, UR24, 0xc ;  /* 0x0000001804107291 */ /* 0x000fe4000f8e60ff */
[----:B------:R-:W-:Y:S02]  /*1e10*/  UISETP.NE.AND UP0, UPT, UR5, 0x5, UPT ;  /* 0x000000050500788c */ /* 0x000fe4000bf05270 */
[----:B------:R-:W-:Y:S02]  /*1e20*/  UIADD3 UR22, UP1, UPT, UR28, 0x80, URZ ;  /* 0x000000801c167890 */ /* 0x000fe4000ff3e0ff */
[----:B------:R-:W-:Y:S02]  /*1e30*/  USEL UR8, URZ, 0x1, UP0 ;  /* 0x00000001ff087887 */ /* 0x000fe40008000000 */
[----:B------:R-:W-:-:S02]  /*1e40*/  USEL UR5, UR5, URZ, UP0 ;  /* 0x000000ff05057287 */ /* 0x000fc40008000000 */
[----:B------:R-:W-:Y:S02]  /*1e50*/  UIADD3 UR14, UP0, UPT, UR28, 0x180, URZ ;  /* 0x000001801c0e7890 */ /* 0x000fe4000ff1e0ff */
[----:B------:R-:W-:Y:S01]  /*1e60*/  LOP3.LUT R12, R12, UR8, RZ, 0x3c, !PT ;  /* 0x000000080c0c7c12 */ /* 0x000fe2000f8e3cff */
[----:B------:R-:W-:Y:S02]  /*1e70*/  ULEA UR7, UR5, UR6, 0x3 ;  /* 0x0000000605077291 */ /* 0x000fe4000f8e18ff */
[----:B------:R-:W-:Y:S01]  /*1e80*/  ULEA UR8, UR4, UR6, 0xd ;  /* 0x0000000604087291 */ /* 0x000fe2000f8e68ff */
[----:B-1----:R-:W-:Y:S01]  /*1e90*/  SHF.L.U32 R0, R12, 0x1f, RZ ;  /* 0x0000001f0c007819 */ /* 0x002fe200000006ff */
[----:B------:R-:W-:Y:S02]  /*1ea0*/  USHF.L.U32 UR18, UR13, 0x6, URZ ;  /* 0x000000060d127899 */ /* 0x000fe400080006ff */
[----:B------:R-:W-:Y:S02]  /*1eb0*/  UIADD3 UR16, UPT, UPT, UR6, 0x4400, UR16 ;  /* 0x0000440006107890 */ /* 0x000fe4000fffe010 */
[----:B------:R-:W-:Y:S01]  /*1ec0*/  UIADD3.X UR23, UPT, UPT, URZ, UR29, URZ, UP1, !UPT ;  /* 0x0000001dff177290 */ /* 0x000fe20008ffe4ff */
[----:B------:R3:W4:Y:S01]  /*1ed0*/  SYNCS.PHASECHK.TRANS64.TRYWAIT P0, [UR7+0x28], R0 ;  /* 0x00002800ff0075a7 */ /* 0x0007220008001107 */
[----:B------:R-:W-:-:S02]  /*1ee0*/  UIADD3 UR8, UPT, UPT, UR8, 0x9400, URZ ;  /* 0x0000940008087890 */ /* 0x000fc4000fffe0ff */
[----:B------:R-:W-:Y:S01]  /*1ef0*/  UIADD3.X UR15, UPT, UPT, URZ, UR29, URZ, UP0, !UPT ;  /* 0x0000001dff0f7290 */ /* 0x000fe200087fe4ff */
[----:B------:R-:W-:Y:S01]  /*1f00*/  UMOV UR7, 0x30000 ;  /* 0x0003000000077882 */ /* 0x000fe20000000000 */
[----:B------:R-:W-:Y:S01]  /*1f10*/  UMOV UR30, 0x0 ;  /* 0x00000000001e7882 */ /* 0x000fe20000000000 */
[----:B------:R-:W-:Y:S01]  /*1f20*/  UMOV UR31, 0x10000000 ;  /* 0x10000000001f7882 */ /* 0x000fe20000000000 */
[----:B------:R-:W-:Y:S01]  /*1f30*/  UMOV UR19, UR35 ;  /* 0x0000002300137c82 */ /* 0x000fe20008000000 */
[----:B------:R-:W-:Y:S01]  /*1f40*/  UMOV UR20, UR36 ;  /* 0x0000002400147c82 */ /* 0x000fe20008000000 */
[----:B------:R-:W-:Y:S01]  /*1f50*/  UMOV UR12, UR36 ;  /* 0x00000024000c7c82 */ /* 0x000fe20008000000 */
[----:B------:R-:W-:Y:S01]  /*1f60*/  UMOV UR9, UR17 ;  /* 0x0000001100097c82 */ /* 0x000fe20008000000 */
[----:B------:R-:W-:Y:S01]  /*1f70*/  UMOV UR10, UR18 ;  /* 0x00000012000a7c82 */ /* 0x000fe20008000000 */
[----:B------:R3:W-:Y:S01]  /*1f80*/  UTMALDG.3D.MULTICAST [UR16], [UR22], UR7, desc[UR30] ;  /* 0x00001e10160073b4 */ /* 0x0007e20008011807 */
[----:B------:R-:W-:Y:S01]  /*1f90*/  UIADD3 UR13, UPT, UPT, UR13, 0x1, URZ ;  /* 0x000000010d0d7890 */ /* 0x000fe2000fffe0ff */
[----:B------:R-:W-:-:S03]  /*1fa0*/  UMOV UR4, UR5 ;  /* 0x0000000500047c82 */ /* 0x000fc60008000000 */
[----:B------:R-:W-:Y:S01]  /*1fb0*/  UISETP.NE.AND UP0, UPT, UR13, UR26, UPT ;  /* 0x0000001a0d00728c */ /* 0x000fe2000bf05270 */
[----:B------:R3:W-:Y:S08]  /*1fc0*/  UTMALDG.3D [UR8], [UR14], desc[UR30] ;  /* 0x00001e080e0075b4 */ /* 0x0007f00008011000 */
[----:B---3--:R-:W-:Y:S05]  /*1fd0*/  BRA.U UP0, `(.L_x_38) ;  /* 0xfffffffd00487547 */ /* 0x008fea000b83ffff */
.L_x_32:
[C---:B------:R-:W-:Y:S01]  /*1fe0*/  LEA R3, R11.reuse, UR6, 0x3 ;  /* 0x000000060b037c11 */ /* 0x040fe2000f8e18ff */
[----:B------:R-:W-:Y:S01]  /*1ff0*/  NOP ;  /* 0x0000000000007918 */ /* 0x000fe20000000000 */
[----:B-1----:R-:W-:Y:S02]  /*2000*/  SHF.L.U32 R0, R10, 0x1f, RZ ;  /* 0x0000001f0a007819 */ /* 0x002fe400000006ff */
[----:B------:R-:W-:Y:S02]  /*2010*/  LEA R4, R11, UR6, 0x4 ;  /* 0x000000060b047c11 */ /* 0x000fe4000f8e20ff */
[----:B--2-4-:R-:W1:Y:S02]  /*2020*/  SYNCS.PHASECHK.TRANS64.TRYWAIT P0, [R3+URZ+0x80], R0 ;  /* 0x00008000030075a7 */ /* 0x014e6400080011ff */
[----:B-1----:R-:W-:Y:S05]  /*2030*/  @!P0 BRA `(.L_x_39) ;  /* 0x0000005800508947 */ /* 0x002fea0003800000 */
.L_x_116:
[----:B------:R-:W2:Y:S01]  /*2040*/  LDS.128 R4, [R4+0x110] ;  /* 0x0001100004047984 */ /* 0x000ea20000000c00 */
[----:B------:R-:W-:Y:S01]  /*2050*/  UISETP.GE.AND UP0, UPT, UR42, 0x1, UPT ;  /* 0x000000012a00788c */ /* 0x000fe2000bf06270 */
[----:B------:R-:W-:Y:S01]  /*2060*/  @!PT LDS RZ, [RZ] ;  /* 0x00000000fffff984 */ /* 0x000fe20000000800 */
[----:B------:R-:W-:Y:S01]  /*2070*/  @!PT LDS RZ, [RZ] ;  /* 0x00000000fffff984 */ /* 0x000fe20000000800 */
[----:B------:R-:W-:Y:S01]  /*2080*/  @!PT LDS RZ, [RZ] ;  /* 0x00000000fffff984 */ /* 0x000fe20000000800 */
[----:B------:R-:W-:Y:S01]  /*2090*/  @!PT LDS RZ, [RZ] ;  /* 0x00000000fffff984 */ /* 0x000fe20000000800 */
[----:B------:R3:W-:Y:S06]  /*20a0*/  MEMBAR.ALL.CTA ;  /* 0x0000000000007992 */ /* 0x0007ec0000008000 */
[----:B---3--:R-:W3:Y:S01]  /*20b0*/  FENCE.VIEW.ASYNC.S ;  /* 0x00000000000073c6 */ /* 0x008ee20000000000 */
[----:B--2---:R-:W-:-:S13]  /*20c0*/  LOP3.LUT P0, RZ, R6, 0x1, RZ, 0xc0, !PT ;  /* 0x0000000106ff7812 */ /* 0x004fda000780c0ff */
[----:B---3--:R-:W-:Y:S01]  /*20d0*/  VOTEU.ANY UP1, P0 ;  /* 0x0000000000ff7886 */ /* 0x008fe20000020100 */
[----:B------:R-:W-:-:S13]  /*20e0*/  PLOP3.LUT P0, PT, PT, PT, UP1, 0x80, 0x8 ;  /* 0x000000000008781c */ /* 0x000fda0003f0f018 */
[----:B-1----:R-:W-:Y:S02]  /*20f0*/  @P0 LOP3.LUT R0, R5, 0xffff, RZ, 0xc0, !PT ;  /* 0x0000ffff05000812 */ /* 0x002fe400078ec0ff */
[----:B------:R-:W-:Y:S02]  /*2100*/  @P0 MOV R2, R4 ;  /* 0x0000000400020202 */ /* 0x000fe40000000f00 */
[----:B------:R-:W-:Y:S01]  /*2110*/  @P0 R2UR UR7, R0 ;  /* 0x00000000000702ca */ /* 0x000fe200000e0000 */
[----:B------:R-:W-:Y:S01]  /*2120*/  VIADD R0, R3, 0x90 ;  /* 0x0000009003007836 */ /* 0x000fe20000000000 */
[----:B------:R-:W-:Y:S02]  /*2130*/  @P0 SHF.R.U32.HI R4, RZ, 0x10, R5 ;  /* 0x00000010ff040819 */ /* 0x000fe40000011605 */
[----:B------:R-:W-:Y:S02]  /*2140*/  @P0 R2UR UR8, R2 ;  /* 0x00000000020802ca */ /* 0x000fe400000e0000 */
[----:B------:R-:W-:-:S02]  /*2150*/  PRMT R0, RZ, 0x654, R0 ;  /* 0x00000654ff007816 */ /* 0x000fc40000000000 */
[----:B------:R-:W-:Y:S02]  /*2160*/  @P0 R2UR UR4, R4 ;  /* 0x00000000040402ca */ /* 0x000fe400000e0000 */
[----:B------:R1:W-:Y:S03]  /*2170*/  SYNCS.ARRIVE.TRANS64.RED.A1T0 RZ, [R0+URZ], RZ ;  /* 0x000000ff00ff79a7 */ /* 0x0003e600081004ff */
[----:B------:R-:W-:-:S04]  /*2180*/  @UP1 UMOV UR27, UR7 ;  /* 0x00000007001b1c82 */ /* 0x000fc80008000000 */
[----:B------:R-:W-:-:S04]  /*2190*/  @UP1 UMOV UR37, UR8 ;  /* 0x0000000800251c82 */ /* 0x000fc80008000000 */
[----:B------:R-:W-:Y:S01]  /*21a0*/  @UP1 UMOV UR36, UR4 ;  /* 0x0000000400241c82 */ /* 0x000fe20008000000 */
[----:B------:R-:W-:Y:S05]  /*21b0*/  BRA.U !UP0, `(.L_x_40) ;  /* 0x0000000108d47547 */ /* 0x000fea000b800000 */
[----:B------:R-:W2:Y:S01]  /*21c0*/  LDCU.128 UR12, c[0x0][0xb10] ;  /* 0x00016200ff0c77ac */ /* 0x000ea20008000c00 */
[----:B------:R-:W3:Y:S01]  /*21d0*/  LDCU UR26, c[0x0][0xb20] ;  /* 0x00016400ff1a77ac */ /* 0x000ee20008000800 */
[----:B------:R-:W4:Y:S01]  /*21e0*/  LDCU UR20, c[0x0][0xb0c] ;  /* 0x00016180ff1477ac */ /* 0x000f220008000800 */
[----:B------:R-:W1:Y:S01]  /*21f0*/  LDCU.64 UR10, c[0x0][0xb28] ;  /* 0x00016500ff0a77ac */ /* 0x000e620008000a00 */
[----:B------:R-:W-:Y:S02]  /*2200*/  UISETP.NE.AND UP3, UPT, UR42, 0x1, UPT ;  /* 0x000000012a00788c */ /* 0x000fe4000bf65270 */
[----:B--2---:R-:W-:Y:S02]  /*2210*/  UIMAD.WIDE.U32 UR16, UR38, UR15, URZ ;  /* 0x0000000f261072a5 */ /* 0x004fe4000f8e00ff */
[----:B------:R-:W-:Y:S02]  /*2220*/  UIMAD.WIDE.U32 UR8, UR39, UR12, URZ ;  /* 0x0000000c270872a5 */ /* 0x000fe4000f8e00ff */
[----:B------:R-:W-:-:S02]  /*2230*/  UISETP.NE.AND UP0, UPT, UR14, 0x1, UPT ;  /* 0x000000010e00788c */ /* 0x000fc4000bf05270 */
[----:B------:R-:W-:Y:S01]  /*2240*/  UIMAD.WIDE.U32 UR22, UR27, UR15, URZ ;  /* 0x0000000f1b1672a5 */ /* 0x000fe2000f8e00ff */
[----:B------:R-:W-:Y:S02]  /*2250*/  UMOV UR16, UR17 ;  /* 0x0000001100107c82 */ /* 0x000fe40008000000 */
[----:B------:R-:W-:Y:S01]  /*2260*/  UMOV UR8, UR9 ;  /* 0x0000000900087c82 */ /* 0x000fe20008000000 */
[----:B---3--:R-:W-:Y:S02]  /*2270*/  USHF.R.U32.HI UR16, URZ, UR26, UR16 ;  /* 0x0000001aff107299 */ /* 0x008fe40008011610 */
[----:B----4-:R-:W-:Y:S02]  /*2280*/  UISETP.NE.AND UP2, UPT, UR20, 0x1, UPT ;  /* 0x000000011400788c */ /* 0x010fe4000bf45270 */
[----:B------:R-:W-:Y:S02]  /*2290*/  USHF.R.U32.HI UR8, URZ, UR13, UR8 ;  /* 0x0000000dff087299 */ /* 0x000fe40008011608 */
[----:B------:R-:W-:-:S02]  /*22a0*/  USEL UR7, UR38, UR16, !UP0 ;  /* 0x0000001026077287 */ /* 0x000fc4000c000000 */
[----:B------:R-:W-:Y:S02]  /*22b0*/  USEL UR8, UR39, UR8, !UP2 ;  /* 0x0000000827087287 */ /* 0x000fe4000d000000 */
[----:B-1----:R-:W-:Y:S01]  /*22c0*/  UIMAD.WIDE.U32 UR16, UR7, UR10, URZ ;  /* 0x0000000a071072a5 */ /* 0x002fe2000f8e00ff */
[----:B------:R-:W-:Y:S01]  /*22d0*/  UMOV UR4, UR23 ;  /* 0x0000001700047c82 */ /* 0x000fe20008000000 */
[----:B------:R-:W-:Y:S02]  /*22e0*/  UIMAD.WIDE.U32 UR18, UR37, UR12, URZ ;  /* 0x0000000c251272a5 */ /* 0x000fe4000f8e00ff */
[----:B------:R-:W-:-:S03]  /*22f0*/  UIMAD.WIDE.U32 UR22, UR8, UR10, URZ ;  /* 0x0000000a081672a5 */ /* 0x000fc6000f8e00ff */
[----:B------:R-:W-:Y:S01]  /*2300*/  UMOV UR16, UR17 ;  /* 0x0000001100107c82 */ /* 0x000fe20008000000 */
[----:B------:R-:W-:Y:S02]  /*2310*/  USHF.R.U32.HI UR4, URZ, UR26, UR4 ;  /* 0x0000001aff047299 */ /* 0x000fe40008011604 */
[----:B------:R-:W-:Y:S01]  /*2320*/  @UP3 USHF.R.U32.HI UR7, URZ, UR11, UR16 ;  /* 0x0000000bff073299 */ /* 0x000fe20008011610 */
[----:B------:R-:W-:Y:S01]  /*2330*/  UMOV UR18, UR19 ;  /* 0x0000001300127c82 */ /* 0x000fe20008000000 */
[----:B------:R-:W-:Y:S01]  /*2340*/  UMOV UR22, UR23 ;  /* 0x0000001700167c82 */ /* 0x000fe20008000000 */
[----:B------:R-:W-:Y:S02]  /*2350*/  USHF.R.U32.HI UR13, URZ, UR13, UR18 ;  /* 0x0000000dff0d7299 */ /* 0x000fe40008011612 */
[----:B------:R-:W-:Y:S02]  /*2360*/  USEL UR4, UR27, UR4, !UP0 ;  /* 0x000000041b047287 */ /* 0x000fe4000c000000 */
[----:B------:R-:W-:-:S02]  /*2370*/  @UP3 USHF.R.U32.HI UR8, URZ, UR11, UR22 ;  /* 0x0000000bff083299 */ /* 0x000fc40008011616 */
[----:B------:R-:W-:Y:S02]  /*2380*/  UIMAD UR9, UR42, UR7, URZ ;  /* 0x000000072a0972a4 */ /* 0x000fe4000f8e02ff */
[----:B------:R-:W-:Y:S02]  /*2390*/  USEL UR7, UR37, UR13, !UP2 ;  /* 0x0000000d25077287 */ /* 0x000fe4000d000000 */
[----:B------:R-:W-:Y:S02]  /*23a0*/  UIMAD UR12, UR42, UR8, URZ ;  /* 0x000000082a0c72a4 */ /* 0x000fe4000f8e02ff */
[----:B------:R-:W-:Y:S02]  /*23b0*/  UISETP.GE.AND UP0, UPT, UR4, UR9, UPT ;  /* 0x000000090400728c */ /* 0x000fe4000bf06270 */
[----:B------:R-:W-:Y:S02]  /*23c0*/  UIMAD.WIDE.U32 UR16, UR4, UR10, URZ ;  /* 0x0000000a041072a5 */ /* 0x000fe4000f8e00ff */
[----:B------:R-:W-:-:S02]  /*23d0*/  UISETP.GE.OR UP0, UPT, UR7, UR12, UP0 ;  /* 0x0000000c0700728c */ /* 0x000fc40008706670 */
        /* <DEDUP_REMOVED lines=19> */
.L_x_40:
[----:B------:R-:W2:Y:S02]  /*2510*/  LDCU UR4, c[0x0][0xb30] ;  /* 0x00016600ff0477ac */ /* 0x000ea40008000800 */
[----:B--2---:R-:W-:-:S09]  /*2520*/  UISETP.NE.AND UP0, UPT, UR4, 0x1, UPT ;  /* 0x000000010400788c */ /* 0x004fd2000bf05270 */
[----:B------:R-:W-:Y:S05]  /*2530*/  BRA.U UP0, `(.L_x_41) ;  /* 0x0000000100447547 */ /* 0x000fea000b800000 */
[----:B------:R-:W2:Y:S01]  /*2540*/  LDCU.128 UR12, c[0x0][0xb10] ;  /* 0x00016200ff0c77ac */ /* 0x000ea20008000c00 */
[----:B------:R-:W3:Y:S01]  /*2550*/  LDCU UR16, c[0x0][0xb0c] ;  /* 0x00016180ff1077ac */ /* 0x000ee20008000800 */
[----:B------:R-:W4:Y:S01]  /*2560*/  LDCU UR17, c[0x0][0xb20] ;  /* 0x00016400ff1177ac */ /* 0x000f220008000800 */
[----:B--2---:R-:W-:Y:S02]  /*2570*/  UIMAD.WIDE.U32 UR10, UR37, UR12, URZ ;  /* 0x0000000c250a72a5 */ /* 0x004fe4000f8e00ff */
[----:B------:R-:W-:Y:S02]  /*2580*/  UIMAD.WIDE.U32 UR8, UR27, UR15, URZ ;  /* 0x0000000f1b0872a5 */ /* 0x000fe4000f8e00ff */
[----:B---3--:R-:W-:Y:S02]  /*2590*/  UISETP.NE.AND UP2, UPT, UR16, 0x1, UPT ;  /* 0x000000011000788c */ /* 0x008fe4000bf45270 */
[----:B------:R-:W-:Y:S01]  /*25a0*/  UISETP.NE.AND UP0, UPT, UR14, 0x1, UPT ;  /* 0x000000010e00788c */ /* 0x000fe2000bf05270 */
[----:B------:R-:W-:-:S02]  /*25b0*/  UMOV UR7, UR11 ;  /* 0x0000000b00077c82 */ /* 0x000fc40008000000 */
[----:B------:R-:W-:Y:S01]  /*25c0*/  UMOV UR4, UR9 ;  /* 0x0000000900047c82 */ /* 0x000fe20008000000 */
[----:B------:R-:W-:Y:S02]  /*25d0*/  USHF.R.U32.HI UR7, URZ, UR13, UR7 ;  /* 0x0000000dff077299 */ /* 0x000fe40008011607 */
[----:B----4-:R-:W-:Y:S02]  /*25e0*/  USHF.R.U32.HI UR4, URZ, UR17, UR4 ;  /* 0x00000011ff047299 */ /* 0x010fe40008011604 */
[----:B------:R-:W-:Y:S02]  /*25f0*/  USEL UR7, UR37, UR7, !UP2 ;  /* 0x0000000725077287 */ /* 0x000fe4000d000000 */
[----:B------:R-:W-:-:S04]  /*2600*/  USEL UR4, UR27, UR4, !UP0 ;  /* 0x000000041b047287 */ /* 0x000fc8000c000000 */
[----:B------:R-:W-:Y:S02]  /*2610*/  UIADD3 UR8, UPT, UPT, UR7, -UR4, URZ ;  /* 0x8000000407087290 */ /* 0x000fe4000fffe0ff */
[----:B------:R-:W-:Y:S02]  /*2620*/  UIADD3 UR4, UPT, UPT, -UR7, UR4, URZ ;  /* 0x0000000407047290 */ /* 0x000fe4000fffe1ff */
[----:B------:R-:W-:Y:S02]  /*2630*/  UIMAD UR27, UR8, UR14, UR27 ;  /* 0x0000000e081b72a4 */ /* 0x000fe4000f8e021b */
[----:B------:R-:W-:-:S12]  /*2640*/  UIMAD UR37, UR4, UR16, UR37 ;  /* 0x00000010042572a4 */ /* 0x000fd8000f8e0225 */
.L_x_41:
[----:B------:R-:W-:Y:S01]  /*2650*/  VIADD R11, R11, 0x1 ;  /* 0x000000010b0b7836 */ /* 0x000fe20000000000 */
[----:B------:R-:W-:Y:S01]  /*2660*/  R2UR UR4, R76 ;  /* 0x000000004c0472ca */ /* 0x000fe200000e0000 */
[----:B------:R-:W-:Y:S01]  /*2670*/  UIADD3 UR20, UPT, UPT, UR27, UR63, URZ ;  /* 0x0000003f1b147290 */ /* 0x000fe2000fffe0ff */
[----:B------:R-:W-:Y:S02]  /*2680*/  PLOP3.LUT P1, PT, PT, PT, PT, 0x80, 0x8 ;  /* 0x000000000008781c */ /* 0x000fe40003f2f070 */
[----:B------:R-:W-:-:S04]  /*2690*/  ISETP.NE.AND P0, PT, R11, 0x2, PT ;  /* 0x000000020b00780c */ /* 0x000fc80003f05270 */
[----:B-1----:R-:W-:Y:S02]  /*26a0*/  SEL R0, RZ, 0x1, P0 ;  /* 0x00000001ff007807 */ /* 0x002fe40000000000 */
[----:B------:R-:W-:Y:S02]  /*26b0*/  SEL R11, R11, RZ, P0 ;  /* 0x000000ff0b0b7207 */ /* 0x000fe40000000000 */
[----:B------:R-:W-:Y:S01]  /*26c0*/  LOP3.LUT R10, R10, R0, RZ, 0x3c, !PT ;  /* 0x000000000a0a7212 */ /* 0x000fe200078e3cff */
[----:B------:R-:W-:Y:S01]  /*26d0*/  UIADD3 UR16, UPT, UPT, UR37, UR4, URZ ;  /* 0x0000000425107290 */ /* 0x000fe2000fffe0ff */
[----:B------:R-:W-:Y:S11]  /*26e0*/  BRA.U UP1, `(.L_x_42) ;  /* 0xfffffff101407547 */ /* 0x000ff6000b83ffff */
[----:B------:R-:W-:Y:S01]  /*26f0*/  UIADD3 UR7, UPT, UPT, UR6, 0x28, URZ ;  /* 0x0000002806077890 */ /* 0x000fe2000fffe0ff */
[----:B------:R-:W-:-:S03]  /*2700*/  SHF.L.U32 R2, R12, 0x1f, RZ ;  /* 0x0000001f0c027819 */ /* 0x000fc600000006ff */
[----:B------:R-:W-:-:S09]  /*2710*/  ULEA UR4, UR5, UR7, 0x3 ;  /* 0x0000000705047291 */ /* 0x000fd2000f8e18ff */
[----:B------:R-:W1:Y:S02]  /*2720*/  SYNCS.PHASECHK.TRANS64.TRYWAIT P0, [UR4], R2 ;  /* 0x00000002ff0075a7 */ /* 0x000e640008001104 */
[----:B-1----:R-:W-:Y:S05]  /*2730*/  @!P0 BRA `(.L_x_43) ;  /* 0x0000005000a48947 */ /* 0x002fea0003800000 */
.L_x_118:
[----:B------:R-:W-:-:S04]  /*2740*/  UIADD3 UR4, UPT, UPT, UR5, 0x1, URZ ;  /* 0x0000000105047890 */ /* 0x000fc8000fffe0ff */
[----:B------:R-:W-:-:S04]  /*2750*/  UISETP.NE.AND UP0, UPT, UR4, 0x5, UPT ;  /* 0x000000050400788c */ /* 0x000fc8000bf05270 */
[----:B------:R-:W-:Y:S02]  /*2760*/  USEL UR6, URZ, 0x1, UP0 ;  /* 0x00000001ff067887 */ /* 0x000fe40008000000 */
[----:B------:R-:W-:-:S04]  /*2770*/  USEL UR4, UR4, URZ, UP0 ;  /* 0x000000ff04047287 */ /* 0x000fc80008000000 */
[----:B------:R-:W-:Y:S01]  /*2780*/  ULEA UR5, UR4, UR7, 0x3 ;  /* 0x0000000704057291 */ /* 0x000fe2000f8e18ff */
[----:B-1----:R-:W-:-:S04]  /*2790*/  LOP3.LUT R2, R12, UR6, RZ, 0x3c, !PT ;  /* 0x000000060c027c12 */ /* 0x002fc8000f8e3cff */
[----:B------:R-:W-:-:S04]  /*27a0*/  SHF.L.U32 R3, R2, 0x1f, RZ ;  /* 0x0000001f02037819 */ /* 0x000fc800000006ff */
[----:B------:R-:W1:Y:S02]  /*27b0*/  SYNCS.PHASECHK.TRANS64.TRYWAIT P0, [UR5], R3 ;  /* 0x00000003ff0075a7 */ /* 0x000e640008001105 */
[----:B-1----:R-:W-:Y:S05]  /*27c0*/  @!P0 BRA `(.L_x_44) ;  /* 0x0000005000988947 */ /* 0x002fea0003800000 */
.L_x_120:
[----:B------:R-:W-:-:S04]  /*27d0*/  UIADD3 UR4, UPT, UPT, UR4, 0x1, URZ ;  /* 0x0000000104047890 */ /* 0x000fc8000fffe0ff */
[----:B------:R-:W-:-:S04]  /*27e0*/  UISETP.NE.AND UP0, UPT, UR4, 0x5, UPT ;  /* 0x000000050400788c */ /* 0x000fc8000bf05270 */
[----:B------:R-:W-:Y:S02]  /*27f0*/  USEL UR6, URZ, 0x1, UP0 ;  /* 0x00000001ff067887 */ /* 0x000fe40008000000 */
[----:B------:R-:W-:-:S04]  /*2800*/  USEL UR4, UR4, URZ, UP0 ;  /* 0x000000ff04047287 */ /* 0x000fc80008000000 */
[----:B------:R-:W-:Y:S01]  /*2810*/  ULEA UR5, UR4, UR7, 0x3 ;  /* 0x0000000704057291 */ /* 0x000fe2000f8e18ff */
[----:B------:R-:W-:-:S04]  /*2820*/  LOP3.LUT R2, R2, UR6, RZ, 0x3c, !PT ;  /* 0x0000000602027c12 */ /* 0x000fc8000f8e3cff */
[----:B-1----:R-:W-:-:S04]  /*2830*/  SHF.L.U32 R3, R2, 0x1f, RZ ;  /* 0x0000001f02037819 */ /* 0x002fc800000006ff */
[----:B------:R-:W1:Y:S02]  /*2840*/  SYNCS.PHASECHK.TRANS64.TRYWAIT P0, [UR5], R3 ;  /* 0x00000003ff0075a7 */ /* 0x000e640008001105 */
[----:B-1----:R-:W-:Y:S05]  /*2850*/  @!P0 BRA `(.L_x_45) ;  /* 0x00000050008c8947 */ /* 0x002fea0003800000 */
.L_x_122:
        /* <DEDUP_REMOVED lines=9> */
.L_x_124:
[----:B------:R-:W-:-:S04]  /*28f0*/  UIADD3 UR4, UPT, UPT, UR4, 0x1, URZ ;  /* 0x0000000104047890 */ /* 0x000fc8000fffe0ff */
[----:B------:R-:W-:-:S04]  /*2900*/  UISETP.NE.AND UP0, UPT, UR4, 0x5, UPT ;  /* 0x000000050400788c */ /* 0x000fc8000bf05270 */
[----:B------:R-:W-:Y:S02]  /*2910*/  USEL UR5, URZ, 0x1, UP0 ;  /* 0x00000001ff057887 */ /* 0x000fe40008000000 */
[----:B------:R-:W-:-:S04]  /*2920*/  USEL UR4, UR4, URZ, UP0 ;  /* 0x000000ff04047287 */ /* 0x000fc80008000000 */
[----:B------:R-:W-:Y:S01]  /*2930*/  ULEA UR4, UR4, UR7, 0x3 ;  /* 0x0000000704047291 */ /* 0x000fe2000f8e18ff */
[----:B------:R-:W-:-:S04]  /*2940*/  LOP3.LUT R2, R2, UR5, RZ, 0x3c, !PT ;  /* 0x0000000502027c12 */ /* 0x000fc8000f8e3cff */
[----:B------:R-:W-:Y:S01]  /*2950*/  SHF.L.U32 R2, R2, 0x1f, RZ ;  /* 0x0000001f02027819 */ /* 0x000fe200000006ff */
[----:B-1----:R-:W-:-:S07]  /*2960*/  IMAD.U32 R0, RZ, RZ, UR4 ;  /* 0x00000004ff007e24 */ /* 0x002fce000f8e00ff */
.L_x_47:
[----:B-1----:R1:W2:Y:S02]  /*2970*/  SYNCS.PHASECHK.TRANS64.TRYWAIT P0, [R0+URZ], R2 ;  /* 0x00000002000075a7 */ /* 0x0022a400080011ff */
[----:B--2---:R-:W-:Y:S05]  /*2980*/  @!P0 NANOSLEEP.SYNCS 0x989680 ;  /* 0x009896800000895d */ /* 0x004fea0003900000 */
[----:B------:R-:W2:Y:S02]  /*2990*/  @!P0 SYNCS.PHASECHK.TRANS64 P0, [R0+URZ], R2 ;  /* 0x00000002000085a7 */ /* 0x000ea400080010ff */
[----:B--2---:R-:W-:Y:S05]  /*29a0*/  @P0 EXIT ;  /* 0x000000000000094d */ /* 0x004fea0003800000 */
[----:B------:R-:W-:Y:S05]  /*29b0*/  BRA `(.L_x_47) ;  /* 0xfffffffc00ec7947 */ /* 0x000fea000383ffff */
.L_x_22:
[----:B------:R-:W-:-:S04]  /*29c0*/  UISETP.NE.AND UP0, UPT, UR45, URZ, UPT ;  /* 0x000000ff2d00728c */ /* 0x000fc8000bf05270 */
[----:B------:R-:W-:-:S09]  /*29d0*/  UISETP.NE.OR UP0, UPT, UR17, 0x1, UP0 ;  /* 0x000000011100788c */ /* 0x000fd20008705670 */
[----:B------:R-:W-:Y:S05]  /*29e0*/  BRA.U UP0, `(.L_x_48) ;  /* 0x0000000500487547 */ /* 0x000fea000b800000 */
[----:B------:R-:W-:Y:S01]  /*29f0*/  ISETP.GE.U32.AND P2, PT, R0, 0x2, PT ;  /* 0x000000020000780c */ /* 0x000fe20003f46070 */
[----:B------:R-:W-:Y:S01]  /*2a00*/  IMAD.MOV.U32 R12, RZ, RZ, 0x1 ;  /* 0x00000001ff0c7424 */ /* 0x000fe200078e00ff */
[----:B------:R-:W-:Y:S02]  /*2a10*/  CS2R R10, SRZ ;  /* 0x00000000000a7805 */ /* 0x000fe4000001ff00 */
[----:B------:R-:W-:Y:S01]  /*2a20*/  CS2R R8, SRZ ;  /* 0x0000000000087805 */ /* 0x000fe2000001ff00 */
[----:B------:R-:W-:Y:S01]  /*2a30*/  UMOV UR6, 0x400 ;  /* 0x0000040000067882 */ /* 0x000fe20000000000 */
[----:B------:R-:W-:Y:S01]  /*2a40*/  UMOV UR5, URZ ;  /* 0x000000ff00057c82 */ /* 0x000fe20008000000 */
[----:B------:R-:W-:-:S12]  /*2a50*/  ULEA UR6, UR45, UR6, 0x18 ;  /* 0x000000062d067291 */ /* 0x000fd8000f8ec0ff */
.L_x_52:
[----:B------:R-:W-:Y:S02]  /*2a60*/  LEA R2, R8, UR6, 0x3 ;  /* 0x0000000608027c11 */ /* 0x000fe4000f8e18ff */
[----:B------:R-:W-:-:S03]  /*2a70*/  SHF.L.U32 R4, R9, 0x1f, RZ ;  /* 0x0000001f09047819 */ /* 0x000fc600000006ff */
[----:B------:R-:W-:Y:S01]  /*2a80*/  VIADD R5, R2, 0xf0 ;  /* 0x000000f002057836 */ /* 0x000fe20000000000 */
[----:B------:R-:W1:Y:S02]  /*2a90*/  SYNCS.PHASECHK.TRANS64.TRYWAIT P0, [R2+URZ+0xe0], R4 ;  /* 0x0000e004020075a7 */ /* 0x000e6400080011ff */
[----:B-1----:R-:W-:Y:S05]  /*2aa0*/  @!P0 BRA `(.L_x_49) ;  /* 0x0000005000288947 */ /* 0x002fea0003800000 */
.L_x_125:
[----:B------:R-:W-:Y:S01]  /*2ab0*/  ULEA UR4, UR5, UR6, 0x3 ;  /* 0x0000000605047291 */ /* 0x000fe2000f8e18ff */
[----:B-1----:R-:W-:Y:S01]  /*2ac0*/  PRMT R2, RZ, 0x654, R5 ;  /* 0x00000654ff027816 */ /* 0x002fe20000000005 */
[----:B------:R-:W-:Y:S01]  /*2ad0*/  @!P2 IMAD.MOV.U32 R4, RZ, RZ, 0x10 ;  /* 0x00000010ff04a424 */ /* 0x000fe200078e00ff */
[----:B------:R-:W-:Y:S01]  /*2ae0*/  SHF.L.U32 R5, R12, 0x1f, RZ ;  /* 0x0000001f0c057819 */ /* 0x000fe200000006ff */
[----:B------:R-:W-:Y:S01]  /*2af0*/  UIADD3 UR7, UPT, UPT, UR4, 0x80, URZ ;  /* 0x0000008004077890 */ /* 0x000fe2000fffe0ff */
[----:B------:R1:W-:Y:S05]  /*2b00*/  SYNCS.ARRIVE.TRANS64.RED.A1T0 RZ, [R2+URZ], RZ ;  /* 0x000000ff02ff79a7 */ /* 0x0003ea00081004ff */
[----:B------:R-:W-:Y:S01]  /*2b10*/  IMAD.U32 R6, RZ, RZ, UR7 ;  /* 0x00000007ff067e24 */ /* 0x000fe2000f8e00ff */
[----:B------:R-:W2:Y:S04]  /*2b20*/  SYNCS.PHASECHK.TRANS64.TRYWAIT P0, [UR4+0x90], R5 ;  /* 0x00009005ff0075a7 */ /* 0x000ea80008001104 */
[----:B------:R-:W-:Y:S01]  /*2b30*/  PRMT R6, R0, 0x654, R6 ;  /* 0x0000065400067816 */ /* 0x000fe20000000006 */
[----:B-12---:R-:W-:Y:S06]  /*2b40*/  @!P0 BRA `(.L_x_50) ;  /* 0x0000005000148947 */ /* 0x006fec0003800000 */
.L_x_127:
[----:B------:R-:W-:Y:S01]  /*2b50*/  ULEA UR8, UR5, UR6, 0x4 ;  /* 0x0000000605087291 */ /* 0x000fe2000f8e20ff */
[----:B------:R-:W-:Y:S01]  /*2b60*/  SEL R3, R6, R3, !P2 ;  /* 0x0000000306037207 */ /* 0x000fe20005000000 */
[----:B------:R-:W-:Y:S01]  /*2b70*/  UIADD3 UR9, UPT, UPT, UR4, 0x80, URZ ;  /* 0x0000008004097890 */ /* 0x000fe2000fffe0ff */
[----:B-1----:R-:W-:Y:S01]  /*2b80*/  LEA R2, R11, UR6, 0x3 ;  /* 0x000000060b027c11 */ /* 0x002fe2000f8e18ff */
[----:B------:R-:W-:Y:S01]  /*2b90*/  UIADD3 UR8, UPT, UPT, UR8, 0x110, URZ ;  /* 0x0000011008087890 */ /* 0x000fe2000fffe0ff */
[----:B------:R1:W-:Y:S01]  /*2ba0*/  @!P2 SYNCS.ARRIVE.TRANS64.RED RZ, [R3+URZ], R4 ;  /* 0x0000000403ffa9a7 */ /* 0x0003e200080004ff */
[----:B------:R-:W-:Y:S01]  /*2bb0*/  UIADD3 UR4, UPT, UPT, UR5, 0x1, URZ ;  /* 0x0000000105047890 */ /* 0x000fe2000fffe0ff */
[----:B------:R-:W-:-:S03]  /*2bc0*/  VIADD R8, R8, 0x1 ;  /* 0x0000000108087836 */ /* 0x000fc60000000000 */
[----:B------:R-:W-:Y:S02]  /*2bd0*/  UISETP.NE.AND UP0, UPT, UR4, 0x2, UPT ;  /* 0x000000020400788c */ /* 0x000fe4000bf05270 */
[----:B------:R-:W-:Y:S01]  /*2be0*/  ISETP.NE.AND P0, PT, R8, 0x2, PT ;  /* 0x000000020800780c */ /* 0x000fe20003f05270 */
[----:B------:R-:W-:Y:S06]  /*2bf0*/  UGETNEXTWORKID.BROADCAST [UR8], [UR9] ;  /* 0x00000000080073ca */ /* 0x000fec0008000100 */
[----:B------:R-:W-:Y:S02]  /*2c00*/  USEL UR7, URZ, 0x1, UP0 ;  /* 0x00000001ff077887 */ /* 0x000fe40008000000 */
[----:B------:R-:W-:-:S04]  /*2c10*/  USEL UR5, UR4, URZ, UP0 ;  /* 0x000000ff04057287 */ /* 0x000fc80008000000 */
[----:B------:R-:W-:Y:S02]  /*2c20*/  LOP3.LUT R12, R12, UR7, RZ, 0x3c, !PT ;  /* 0x000000070c0c7c12 */ /* 0x000fe4000f8e3cff */
[----:B-1----:R-:W-:-:S04]  /*2c30*/  SHF.L.U32 R4, R10, 0x1f, RZ ;  /* 0x0000001f0a047819 */ /* 0x002fc800000006ff */
[----:B------:R-:W1:Y:S02]  /*2c40*/  SYNCS.PHASECHK.TRANS64.TRYWAIT P1, [R2+URZ+0x80], R4 ;  /* 0x00008004020075a7 */ /* 0x000e6400080211ff */
[----:B-1----:R-:W-:Y:S05]  /*2c50*/  @!P1 BRA `(.L_x_51) ;  /* 0x0000004c00e89947 */ /* 0x002fea0003800000 */
.L_x_128:
[C---:B-1----:R-:W-:Y:S01]  /*2c60*/  LEA R4, R11.reuse, UR6, 0x4 ;  /* 0x000000060b047c11 */ /* 0x042fe2000f8e20ff */
[----:B------:R-:W-:Y:S01]  /*2c70*/  VIADD R2, R2, 0x90 ;  /* 0x0000009002027836 */ /* 0x000fe20000000000 */
[----:B------:R-:W-:Y:S01]  /*2c80*/  SEL R8, R8, RZ, P0 ;  /* 0x000000ff08087207 */ /* 0x000fe20000000000 */
[----:B------:R-:W-:-:S03]  /*2c90*/  VIADD R11, R11, 0x1 ;  /* 0x000000010b0b7836 */ /* 0x000fc60000000000 */
[----:B------:R-:W1:Y:S01]  /*2ca0*/  LDS.128 R4, [R4+0x110] ;  /* 0x0001100004047984 */ /* 0x000e620000000c00 */
[----:B------:R-:W-:Y:S02]  /*2cb0*/  PRMT R2, RZ, 0x654, R2 ;  /* 0x00000654ff027816 */ /* 0x000fe40000000002 */
[C---:B------:R-:W-:Y:S01]  /*2cc0*/  ISETP.NE.AND P1, PT, R11.reuse, 0x2, PT ;  /* 0x000000020b00780c */ /* 0x040fe20003f25270 */
[----:B------:R-:W-:Y:S01]  /*2cd0*/  @!PT LDS RZ, [RZ] ;  /* 0x00000000fffff984 */ /* 0x000fe20000000800 */
[----:B------:R-:W-:Y:S01]  /*2ce0*/  @!PT LDS RZ, [RZ] ;  /* 0x00000000fffff984 */ /* 0x000fe20000000800 */
[----:B------:R-:W-:Y:S01]  /*2cf0*/  @!PT LDS RZ, [RZ] ;  /* 0x00000000fffff984 */ /* 0x000fe20000000800 */
[----:B------:R-:W-:Y:S01]  /*2d00*/  @!PT LDS RZ, [RZ] ;  /* 0x00000000fffff984 */ /* 0x000fe20000000800 */
[----:B------:R2:W-:Y:S06]  /*2d10*/  MEMBAR.ALL.CTA ;  /* 0x0000000000007992 */ /* 0x0005ec0000008000 */
[----:B--2---:R-:W2:Y:S01]  /*2d20*/  FENCE.VIEW.ASYNC.S ;  /* 0x00000000000073c6 */ /* 0x004ea20000000000 */
[----:B------:R-:W-:Y:S01]  /*2d30*/  SEL R11, R11, RZ, P1 ;  /* 0x000000ff0b0b7207 */ /* 0x000fe20000800000 */
[----:B--2---:R2:W-:Y:S01]  /*2d40*/  SYNCS.ARRIVE.TRANS64.RED.A1T0 RZ, [R2+URZ], RZ ;  /* 0x000000ff02ff79a7 */ /* 0x0045e200081004ff */
[----:B-1----:R-:W-:-:S02]  /*2d50*/  LOP3.LUT P3, RZ, R6, 0x1, RZ, 0xc0, !PT ;  /* 0x0000000106ff7812 */ /* 0x002fc4000786c0ff */
[----:B------:R-:W-:-:S04]  /*2d60*/  SEL R4, RZ, 0x1, P1 ;  /* 0x00000001ff047807 */ /* 0x000fc80000800000 */
[----:B------:R-:W-:Y:S02]  /*2d70*/  LOP3.LUT R10, R10, R4, RZ, 0x3c, !PT ;  /* 0x000000040a0a7212 */ /* 0x000fe400078e3cff */
[----:B--2---:R-:W-:-:S04]  /*2d80*/  SEL R2, RZ, 0x1, P0 ;  /* 0x00000001ff027807 */ /* 0x004fc80000000000 */
[----:B------:R-:W-:Y:S01]  /*2d90*/  LOP3.LUT R9, R9, R2, RZ, 0x3c, !PT ;  /* 0x0000000209097212 */ /* 0x000fe200078e3cff */
[----:B------:R-:W-:Y:S06]  /*2da0*/  @P3 BRA `(.L_x_52) ;  /* 0xfffffffc002c3947 */ /* 0x000fec000383ffff */
[----:B------:R-:W-:Y:S01]  /*2db0*/  ULEA UR4, UR5, UR6, 0x3 ;  /* 0x0000000605047291 */ /* 0x000fe2000f8e18ff */
[----:B------:R-:W-:-:S08]  /*2dc0*/  SHF.L.U32 R2, R12, 0x1f, RZ ;  /* 0x0000001f0c027819 */ /* 0x000fd000000006ff */
[----:B------:R-:W1:Y:S02]  /*2dd0*/  SYNCS.PHASECHK.TRANS64 P0, [UR4+0x90], R2 ;  /* 0x00009002ff0075a7 */ /* 0x000e640008001004 */
[----:B-1----:R-:W-:Y:S05]  /*2de0*/  @P0 BRA `(.L_x_53) ;  /* 0x0000000000080947 */ /* 0x002fea0003800000 */
[----:B------:R-:W1:Y:S02]  /*2df0*/  SYNCS.PHASECHK.TRANS64.TRYWAIT P0, [UR4+0x90], R2 ;  /* 0x00009002ff0075a7 */ /* 0x000e640008001104 */
[----:B-1----:R-:W-:Y:S05]  /*2e00*/  @!P0 BRA `(.L_x_54) ;  /* 0x0000004c00908947 */ /* 0x002fea0003800000 */
.L_x_53:
[----:B------:R-:W-:-:S04]  /*2e10*/  UIADD3 UR7, UPT, UPT, UR5, 0x1, URZ ;  /* 0x0000000105077890 */ /* 0x000fc8000fffe0ff */
[----:B------:R-:W-:-:S04]  /*2e20*/  UISETP.NE.AND UP0, UPT, UR7, 0x2, UPT ;  /* 0x000000020700788c */ /* 0x000fc8000bf05270 */
[----:B------:R-:W-:Y:S02]  /*2e30*/  USEL UR8, URZ, 0x1, UP0 ;  /* 0x00000001ff087887 */ /* 0x000fe40008000000 */
[----:B------:R-:W-:-:S04]  /*2e40*/  USEL UR7, UR7, URZ, UP0 ;  /* 0x000000ff07077287 */ /* 0x000fc80008000000 */
[----:B------:R-:W-:Y:S01]  /*2e50*/  ULEA UR7, UR7, UR6, 0x3 ;  /* 0x0000000607077291 */ /* 0x000fe2000f8e18ff */
[----:B-1----:R-:W-:-:S04]  /*2e60*/  LOP3.LUT R2, R12, UR8, RZ, 0x3c, !PT ;  /* 0x000000080c027c12 */ /* 0x002fc8000f8e3cff */
[----:B------:R-:W-:-:S04]  /*2e70*/  SHF.L.U32 R0, R2, 0x1f, RZ ;  /* 0x0000001f02007819 */ /* 0x000fc800000006ff */
[----:B------:R-:W1:Y:S02]  /*2e80*/  SYNCS.PHASECHK.TRANS64 P0, [UR7+0x90], R0 ;  /* 0x00009000ff0075a7 */ /* 0x000e640008001007 */
[----:B-1----:R-:W-:Y:S05]  /*2e90*/  @P0 EXIT ;  /* 0x000000000000094d */ /* 0x002fea0003800000 */
[----:B------:R-:W-:Y:S02]  /*2ea0*/  SHF.L.U32 R2, R2, 0x1f, RZ ;  /* 0x0000001f02027819 */ /* 0x000fe400000006ff */
[----:B------:R-:W-:-:S07]  /*2eb0*/  MOV R0, UR7 ;  /* 0x0000000700007c02 */ /* 0x000fce0008000f00 */
.L_x_55:
[----:B-1----:R1:W2:Y:S02]  /*2ec0*/  SYNCS.PHASECHK.TRANS64.TRYWAIT P0, [R0+URZ+0x90], R2 ;  /* 0x00009002000075a7 */ /* 0x0022a400080011ff */
[----:B--2---:R-:W-:Y:S05]  /*2ed0*/  @!P0 NANOSLEEP.SYNCS 0x989680 ;  /* 0x009896800000895d */ /* 0x004fea0003900000 */
[----:B------:R-:W2:Y:S02]  /*2ee0*/  @!P0 SYNCS.PHASECHK.TRANS64 P0, [R0+URZ+0x90], R2 ;  /* 0x00009002000085a7 */ /* 0x000ea400080010ff */
[----:B--2---:R-:W-:Y:S05]  /*2ef0*/  @P0 EXIT ;  /* 0x000000000000094d */ /* 0x004fea0003800000 */
[----:B------:R-:W-:Y:S05]  /*2f00*/  BRA `(.L_x_55) ;  /* 0xfffffffc00ec7947 */ /* 0x000fea000383ffff */
.L_x_48:
[----:B------:R-:W-:Y:S05]  /*2f10*/  BRA.U UP4, `(.L_x_56) ;  /* 0x0000000d049c7547 */ /* 0x000fea000b800000 */
[----:B------:R-:W-:Y:S01]  /*2f20*/  UMOV UR4, 0x40 ;  /* 0x0000004000047882 */ /* 0x000fe20000000000 */
[----:B------:R-:W-:Y:S01]  /*2f30*/  NOP ;  /* 0x0000000000007918 */ /* 0x000fe20000000000 */
[----:B------:R-:W-:Y:S01]  /*2f40*/  ULEA UR5, UR45, UR4, 0x18 ;  /* 0x000000042d057291 */ /* 0x000fe2000f8ec0ff */
[----:B------:R-:W-:Y:S02]  /*2f50*/  UMOV UR6, 0x400 ;  /* 0x0000040000067882 */ /* 0x000fe40000000000 */
[----:B------:R-:W-:-:S06]  /*2f60*/  ULEA UR6, UR45, UR6, 0x18 ;  /* 0x000000062d067291 */ /* 0x000fcc000f8ec0ff */
[----:B------:R-:W1:Y:S02]  /*2f70*/  LDS.U8 R0, [UR5+0x1c] ;  /* 0x00001c05ff007984 */ /* 0x000e640008000000 */
[----:B-1----:R-:W-:-:S13]  /*2f80*/  ISETP.NE.AND P0, PT, R0, RZ, PT ;  /* 0x000000ff0000720c */ /* 0x002fda0003f05270 */
[----:B------:R-:W-:Y:S05]  /*2f90*/  @P0 BRA `(.L_x_57) ;  /* 0x0000000000580947 */ /* 0x000fea0003800000 */
[----:B------:R-:W-:-:S13]  /*2fa0*/  ELECT P0, URZ, PT ;  /* 0x0000000000ff782f */ /* 0x000fda0003800000 */
[----:B------:R-:W-:Y:S05]  /*2fb0*/  @!P0 BRA `(.L_x_58) ;  /* 0x0000000000608947 */ /* 0x000fea0003800000 */
[----:B------:R-:W-:Y:S01]  /*2fc0*/  UMOV UR4, 0x10 ;  /* 0x0000001000047882 */ /* 0x000fe20000000000 */
[----:B------:R-:W-:Y:S01]  /*2fd0*/  HFMA2 R0, -RZ, RZ, 0, 5.9604644775390625e-08 ;  /* 0x00000001ff007431 */ /* 0x000fe200000001ff */
[----:B------:R-:W-:-:S03]  /*2fe0*/  MOV R3, 0xffff ;  /* 0x0000ffff00037802 */ /* 0x000fc60000000f00 */
[----:B------:R-:W-:Y:S04]  /*2ff0*/  DEPBAR.LE SB1, 0x36 ;  /* 0x00009d800000791a */ /* 0x000fe80000000000 */
[----:B------:R-:W1:Y:S02]  /*3000*/  UTCATOMSWS.FIND_AND_SET.ALIGN UP0, UR4, UR4 ;  /* 0x00000004000475e3 */ /* 0x000e640008000800 */
[----:B-1----:R-:W-:Y:S01]  /*3010*/  MOV R4, UR4 ;  /* 0x0000000400047c02 */ /* 0x002fe20008000f00 */
[----:B------:R-:W-:Y:S06]  /*3020*/  BRA.U UP0, `(.L_x_59) ;  /* 0x0000000100187547 */ /* 0x000fec000b800000 */
.L_x_60:
[----:B------:R-:W-:Y:S05]  /*3030*/  NANOSLEEP 0x64 ;  /* 0x000000640000795d */ /* 0x000fea0003800000 */
[----:B------:R-:W-:-:S05]  /*3040*/  UMOV UR4, 0x10 ;  /* 0x0000001000047882 */ /* 0x000fca0000000000 */
[----:B------:R-:W-:Y:S04]  /*3050*/  DEPBAR.LE SB1, 0x36 ;  /* 0x00009d800000791a */ /* 0x000fe80000000000 */
[----:B------:R-:W1:Y:S02]  /*3060*/  UTCATOMSWS.FIND_AND_SET.ALIGN UP0, UR4, UR4 ;  /* 0x00000004000475e3 */ /* 0x000e640008000800 */
[----:B-1----:R-:W-:Y:S01]  /*3070*/  MOV R4, UR4 ;  /* 0x0000000400047c02 */ /* 0x002fe20008000f00 */
[----:B------:R-:W-:Y:S05]  /*3080*/  BRA.U !UP0, `(.L_x_60) ;  /* 0xfffffffd08e87547 */ /* 0x000fea000b83ffff */
.L_x_59:
[-C--:B------:R-:W-:Y:S02]  /*3090*/  SHF.L.U32 R3, R3, R4.reuse, RZ ;  /* 0x0000000403037219 */ /* 0x080fe400000006ff */
[----:B------:R-:W-:Y:S01]  /*30a0*/  SHF.L.U32 R0, R0, R4, RZ ;  /* 0x0000000400007219 */ /* 0x000fe200000006ff */
[----:B------:R-:W-:Y:S02]  /*30b0*/  IMAD.SHL.U32 R4, R4, 0x20, RZ ;  /* 0x0000002004047824 */ /* 0x000fe400078e00ff */
[----:B------:R1:W-:Y:S04]  /*30c0*/  ATOMS.OR RZ, [UR5+0x14], R3 ;  /* 0x00001403ffff798c */ /* 0x0003e8000b000005 */
[----:B------:R1:W-:Y:S04]  /*30d0*/  ATOMS.OR RZ, [UR5+0x18], R0 ;  /* 0x00001800ffff798c */ /* 0x0003e8000b000005 */
[----:B------:R1:W-:Y:S01]  /*30e0*/  STS [UR6+0x130], R4 ;  /* 0x00013004ff007988 */ /* 0x0003e20008000806 */
[----:B------:R-:W-:Y:S05]  /*30f0*/  BRA `(.L_x_58) ;  /* 0x0000000000107947 */ /* 0x000fea0003800000 */
.L_x_57:
[----:B------:R-:W-:Y:S02]  /*3100*/  MOV R0, 0xffffffff ;  /* 0xffffffff00007802 */ /* 0x000fe40000000f00 */
[----:B------:R-:W-:-:S03]  /*3110*/  MOV R4, 0x3140 ;  /* 0x0000314000047802 */ /* 0x000fc60000000f00 */
[----:B------:R1:W-:Y:S04]  /*3120*/  STS [UR6+0x130], R0 ;  /* 0x00013000ff007988 */ /* 0x0003e80008000806 */
[----:B-1---5:R-:W-:Y:S05]  /*3130*/  CALL.REL.NOINC `($__internal_1_$__cuda_sm10x_tcgen05_guardrail_trap_phase_invalid_during_alloc) ;  /* 0x0000005000507944 */ /* 0x022fea0003c00000 */
.L_x_58:
[----:B------:R-:W-:Y:S05]  /*3140*/  WARPSYNC.ALL ;  /* 0x0000000000007948 */ /* 0x000fea0003800000 */
[----:B------:R-:W2:Y:S01]  /*3150*/  S2UR UR4, SR_CgaCtaId ;  /* 0x00000000000479c3 */ /* 0x000ea20000008800 */
[----:B------:R-:W-:Y:S01]  /*3160*/  UMOV UR17, 0x400 ;  /* 0x0000040000117882 */ /* 0x000fe20000000000 */
[----:B------:R-:W-:-:S06]  /*3170*/  NOP ;  /* 0x0000000000007918 */ /* 0x000fcc0000000000 */
[----:B------:R-:W-:Y:S06]  /*3180*/  BAR.ARV 0x6, 0xa0 ;  /* 0x0182800000007b1d */ /* 0x000fec0000002000 */
[----:B------:R-:W3:Y:S01]  /*3190*/  LDCU UR5, c[0x0][0x38c] ;  /* 0x00007180ff0577ac */ /* 0x000ee20008000800 */
[----:B------:R-:W-:Y:S01]  /*31a0*/  LOP3.LUT R2, R2, 0xffff, RZ, 0xc0, !PT ;  /* 0x0000ffff02027812 */ /* 0x000fe200078ec0ff */
[----:B------:R-:W-:Y:S01]  /*31b0*/  IMAD.MOV.U32 R11, RZ, RZ, 0x1 ;  /* 0x00000001ff0b7424 */ /* 0x000fe200078e00ff */
[----:B------:R-:W-:Y:S01]  /*31c0*/  CS2R R8, SRZ ;  /* 0x0000000000087805 */ /* 0x000fe2000001ff00 */
[----:B------:R-:W4:Y:S01]  /*31d0*/  LDCU UR8, c[0x0][0x38c] ;  /* 0x00007180ff0877ac */ /* 0x000f220008000800 */
[----:B------:R-:W-:Y:S01]  /*31e0*/  R2UR UR19, R2 ;  /* 0x00000000021372ca */ /* 0x000fe200000e0000 */
[----:B------:R-:W-:Y:S01]  /*31f0*/  IMAD.MOV.U32 R10, RZ, RZ, RZ ;  /* 0x000000ffff0a7224 */ /* 0x000fe200078e00ff */
[----:B------:R-:W-:Y:S01]  /*3200*/  UMOV UR22, URZ ;  /* 0x000000ff00167c82 */ /* 0x000fe20008000000 */
[----:B------:R-:W-:Y:S01]  /*3210*/  UMOV UR14, URZ ;  /* 0x000000ff000e7c82 */ /* 0x000fe20008000000 */
[----:B--2---:R-:W-:Y:S01]  /*3220*/  ULEA UR17, UR4, UR17, 0x18 ;  /* 0x0000001104117291 */ /* 0x004fe2000f8ec0ff */
[----:B------:R-:W-:Y:S01]  /*3230*/  UMOV UR26, 0x0 ;  /* 0x00000000001a7882 */ /* 0x000fe20000000000 */
[----:B------:R-:W-:-:S02]  /*3240*/  UMOV UR27, 0x42004a0 ;  /* 0x042004a0001b7882 */ /* 0x000fc40000000000 */
[----:B------:R-:W-:Y:S02]  /*3250*/  UIADD3 UR6, UPT, UPT, UR17, 0x4400, URZ ;  /* 0x0000440011067890 */ /* 0x000fe4000fffe0ff */
[----:B------:R-:W-:Y:S02]  /*3260*/  UIADD3 UR7, UPT, UPT, UR17, 0x9400, URZ ;  /* 0x0000940011077890 */ /* 0x000fe4000fffe0ff */
[----:B---3--:R-:W-:Y:S01]  /*3270*/  UIADD3 UR5, UPT, UPT, UR5, 0x3f, URZ ;  /* 0x0000003f05057890 */ /* 0x008fe2000fffe0ff */
[----:B-1----:R-:W1:Y:S01]  /*3280*/  LDS R0, [UR17+0x130] ;  /* 0x00013011ff007984 */ /* 0x002e620008000800 */
[----:B------:R-:W-:Y:S02]  /*3290*/  USHF.R.U32.HI UR6, URZ, 0x4, UR6 ;  /* 0x00000004ff067899 */ /* 0x000fe40008011606 */
[----:B------:R-:W-:Y:S02]  /*32a0*/  USHF.R.S32.HI UR4, URZ, 0x1f, UR5 ;  /* 0x0000001fff047899 */ /* 0x000fe40008011405 */
[----:B------:R-:W-:-:S02]  /*32b0*/  ULOP3.LUT UR6, UR6, 0x3fff, URZ, 0xc0, !UPT ;  /* 0x00003fff06067892 */ /* 0x000fc4000f8ec0ff */
[----:B------:R-:W-:Y:S02]  /*32c0*/  ULEA.HI UR4, UR4, UR5, URZ, 0x6 ;  /* 0x0000000504047291 */ /* 0x000fe4000f8f30ff */
[----:B------:R-:W-:Y:S02]  /*32d0*/  USHF.R.U32.HI UR5, URZ, 0x4, UR7 ;  /* 0x00000004ff057899 */ /* 0x000fe40008011607 */
[----:B------:R-:W-:Y:S02]  /*32e0*/  USHF.R.S32.HI UR28, URZ, 0x6, UR4 ;  /* 0x00000006ff1c7899 */ /* 0x000fe40008011404 */
[----:B------:R-:W-:Y:S02]  /*32f0*/  ULOP3.LUT UR5, UR5, 0x3fff, URZ, 0xc0, !UPT ;  /* 0x00003fff05057892 */ /* 0x000fe4000f8ec0ff */
[----:B------:R-:W-:Y:S02]  /*3300*/  UISETP.LT.AND UP0, UPT, UR28, 0x1, UPT ;  /* 0x000000011c00788c */ /* 0x000fe4000bf01270 */
[----:B------:R-:W-:-:S02]  /*3310*/  ULOP3.LUT UR20, UR6, 0x10000, URZ, 0xfc, !UPT ;  /* 0x0001000006147892 */ /* 0x000fc4000f8efcff */
[----:B------:R-:W-:Y:S02]  /*3320*/  USEL UR29, UR28, 0x1, !UP0 ;  /* 0x000000011c1d7887 */ /* 0x000fe4000c000000 */
[----:B------:R-:W-:Y:S02]  /*3330*/  ULOP3.LUT UR21, UR5, 0x10000, URZ, 0xfc, !UPT ;  /* 0x0001000005157892 */ /* 0x000fe4000f8efcff */
[----:B------:R-:W-:Y:S02]  /*3340*/  UIADD3 UR29, UPT, UPT, -UR29, URZ, URZ ;  /* 0x000000ff1d1d7290 */ /* 0x000fe4000fffe1ff */
[----:B----4-:R-:W-:Y:S01]  /*3350*/  UISETP.GE.AND UP4, UPT, UR8, 0x1, UPT ;  /* 0x000000010800788c */ /* 0x010fe2000bf86270 */
[----:B------:R-:W-:Y:S01]  /*3360*/  UMOV UR24, 0x0 ;  /* 0x0000000000187882 */ /* 0x000fe20000000000 */
[----:B------:R-:W-:Y:S01]  /*3370*/  UMOV UR25, 0x42004a0 ;  /* 0x042004a000197882 */ /* 0x000fe20000000000 */
[----:B-1----:R-:W-:-:S15]  /*3380*/  R2UR UR30, R0 ;  /* 0x00000000001e72ca */ /* 0x002fde00000e0000 */
.L_x_67:
[----:B------:R-:W-:Y:S02]  /*3390*/  LEA R0, R10, UR17, 0x3 ;  /* 0x000000110a007c11 */ /* 0x000fe4000f8e18ff */
[----:B------:R-:W-:Y:S02]  /*33a0*/  SHF.L.U32 R2, R9, 0x1f, RZ ;  /* 0x0000001f09027819 */ /* 0x000fe400000006ff */
[----:B------:R-:W-:Y:S01]  /*33b0*/  PLOP3.LUT P0, PT, PT, PT, UP4, 0x80, 0x8 ;  /* 0x000000000008781c */ /* 0x000fe20003f0f048 */
[----:B------:R-:W-:Y:S01]  /*33c0*/  VIADD R3, R0, 0x90 ;  /* 0x0000009000037836 */ /* 0x000fe20000000000 */
[----:B-1----:R-:W1:Y:S02]  /*33d0*/  SYNCS.PHASECHK.TRANS64.TRYWAIT P1, [R0+URZ+0x80], R2 ;  /* 0x00008002000075a7 */ /* 0x002e6400080211ff */
[----:B-1-3--:R-:W-:Y:S09]  /*33e0*/  @!P1 BRA `(.L_x_61) ;  /* 0x0000004800309947 */ /* 0x00aff20003800000 */
.L_x_130:
[----:B------:R-:W-:Y:S01]  /*33f0*/  LEA R4, R10, UR17, 0x4 ;  /* 0x000000110a047c11 */ /* 0x000fe2000f8e20ff */
[----:B------:R-:W-:Y:S01]  /*3400*/  @UP4 ULEA UR4, UR14, UR17, 0x3 ;  /* 0x000000110e044291 */ /* 0x000fe2000f8e18ff */
[----:B------:R-:W-:Y:S01]  /*3410*/  PLOP3.LUT P2, PT, PT, PT, PT, 0x80, 0x8 ;  /* 0x000000000008781c */ /* 0x000fe20003f4f070 */
[----:B------:R-:W-:Y:S01]  /*3420*/  ULEA UR23, UR22, UR17, 0x3 ;  /* 0x0000001116177291 */ /* 0x000fe2000f8e18ff */
[----:B------:R-:W-:Y:S02]  /*3430*/  PRMT R3, RZ, 0x654, R3 ;  /* 0x00000654ff037816 */ /* 0x000fe40000000003 */
[----:B------:R-:W2:Y:S01]  /*3440*/  LDS.128 R4, [R4+0x110] ;  /* 0x0001100004047984 */ /* 0x000ea20000000c00 */
[----:B-1----:R-:W-:Y:S02]  /*3450*/  @P0 SHF.L.U32 R2, R8, 0x1f, RZ ;  /* 0x0000001f08020819 */ /* 0x002fe400000006ff */
[----:B------:R-:W-:Y:S01]  /*3460*/  SHF.L.U32 R0, R11, 0x1f, RZ ;  /* 0x0000001f0b007819 */ /* 0x000fe200000006ff */
[----:B------:R-:W-:Y:S01]  /*3470*/  @!PT LDS RZ, [RZ] ;  /* 0x00000000fffff984 */ /* 0x000fe20000000800 */
[----:B------:R-:W-:Y:S01]  /*3480*/  @!PT LDS RZ, [RZ] ;  /* 0x00000000fffff984 */ /* 0x000fe20000000800 */
[----:B------:R-:W-:Y:S01]  /*3490*/  @!PT LDS RZ, [RZ] ;  /* 0x00000000fffff984 */ /* 0x000fe20000000800 */
[----:B------:R-:W-:Y:S01]  /*34a0*/  @!PT LDS RZ, [RZ] ;  /* 0x00000000fffff984 */ /* 0x000fe20000000800 */
[----:B------:R1:W-:Y:S06]  /*34b0*/  MEMBAR.ALL.CTA ;  /* 0x0000000000007992 */ /* 0x0003ec0000008000 */
[----:B-1----:R-:W1:Y:S02]  /*34c0*/  FENCE.VIEW.ASYNC.S ;  /* 0x00000000000073c6 */ /* 0x002e640000000000 */
[----:B-1----:R1:W-:Y:S01]  /*34d0*/  SYNCS.ARRIVE.TRANS64.RED.A1T0 RZ, [R3+URZ], RZ ;  /* 0x000000ff03ff79a7 */ /* 0x0023e200081004ff */
[----:B------:R1:W3:Y:S01]  /*34e0*/  @P0 SYNCS.PHASECHK.TRANS64.TRYWAIT P2, [UR4], R2 ;  /* 0x00000002ff0005a7 */ /* 0x0002e20008041104 */
[----:B------:R-:W-:Y:S01]  /*34f0*/  ULEA.HI UR4, UR22, UR22, URZ, 0x1 ;  /* 0x0000001616047291 */ /* 0x000fe2000f8f08ff */
[----:B--2---:R-:W-:-:S03]  /*3500*/  LOP3.LUT P1, RZ, R6, 0x1, RZ, 0xc0, !PT ;  /* 0x0000000106ff7812 */ /* 0x004fc6000782c0ff */
[----:B------:R-:W-:Y:S02]  /*3510*/  USHF.L.U32 UR18, UR4, 0x6, URZ ;  /* 0x0000000604127899 */ /* 0x000fe400080006ff */
[----:B------:R-:W-:Y:S02]  /*3520*/  ULOP3.LUT UR4, UR4, 0xffe, URZ, 0xc0, !UPT ;  /* 0x00000ffe04047892 */ /* 0x000fe4000f8ec0ff */
[----:B------:R-:W-:Y:S02]  /*3530*/  ULOP3.LUT UR18, UR18, 0xffffff80, URZ, 0xc0, !UPT ;  /* 0xffffff8012127892 */ /* 0x000fe4000f8ec0ff */
[----:B------:R-:W-:Y:S02]  /*3540*/  UIADD3 UR4, UPT, UPT, -UR4, UR22, URZ ;  /* 0x0000001604047290 */ /* 0x000fe4000fffe1ff */
[----:B------:R-:W-:Y:S01]  /*3550*/  UIADD3 UR18, UPT, UPT, UR30, UR18, URZ ;  /* 0x000000121e127290 */ /* 0x000fe2000fffe0ff */
[----:B------:R-:W2:Y:S03]  /*3560*/  SYNCS.PHASECHK.TRANS64.TRYWAIT P0, [UR23+0xc0], R0 ;  /* 0x0000c000ff0075a7 */ /* 0x000ea60008001117 */
[----:B------:R-:W-:Y:S01]  /*3570*/  ULEA UR18, UR4, UR18, 0x14 ;  /* 0x0000001204127291 */ /* 0x000fe2000f8ea0ff */
[----:B-123--:R-:W-:Y:S11]  /*3580*/  @!P0 BRA `(.L_x_62) ;  /* 0x0000004400dc8947 */ /* 0x00eff60003800000 */
.L_x_132:
[----:B------:R-:W-:Y:S01]  /*3590*/  IADD3 R10, PT, PT, R10, 0x1, RZ ;  /* 0x000000010a0a7810 */ /* 0x000fe20007ffe0ff */
[----:B------:R-:W-:Y:S06]  /*35a0*/  BRA.U !UP4, `(.L_x_63) ;  /* 0x000000010c987547 */ /* 0x000fec000b800000 */
[----:B------:R-:W-:Y:S01]  /*35b0*/  UPLOP3.LUT UP2, UPT, UPT, UPT, UPT, 0x40, 0x4 ;  /* 0x000000000004789c */ /* 0x000fe20003f4e870 */
[----:B------:R-:W-:Y:S01]  /*35c0*/  UMOV UR16, UR29 ;  /* 0x0000001d00107c82 */ /* 0x000fe20008000000 */
[----:B------:R-:W-:Y:S01]  /*35d0*/  UMOV UR15, UR28 ;  /* 0x0000001c000f7c82 */ /* 0x000fe20008000000 */
[----:B------:R-:W-:-:S08]  /*35e0*/  UMOV UR6, UR14 ;  /* 0x0000000e00067c82 */ /* 0x000fd00008000000 */
.L_x_66:
[----:B------:R-:W-:Y:S02]  /*35f0*/  UIADD3 UR16, UPT, UPT, UR16, 0x1, URZ ;  /* 0x0000000110107890 */ /* 0x000fe4000fffe0ff */
[----:B--2---:R-:W-:Y:S02]  /*3600*/  ULEA UR5, UR6, UR17, 0x3 ;  /* 0x0000001106057291 */ /* 0x004fe4000f8e18ff */
[----:B------:R-:W-:Y:S01]  /*3610*/  UISETP.NE.AND UP3, UPT, UR16, URZ, UPT ;  /* 0x000000ff1000728c */ /* 0x000fe2000bf65270 */
[----:B---3--:R-:W-:Y:S10]  /*3620*/  @P2 BRA `(.L_x_64) ;  /* 0x00000000000c2947 */ /* 0x008ff40003800000 */
[----:B-1----:R-:W-:Y:S04]  /*3630*/  SHF.L.U32 R2, R8, 0x1f, RZ ;  /* 0x0000001f08027819 */ /* 0x002fe800000006ff */
[----:B------:R-:W1:Y:S02]  /*3640*/  SYNCS.PHASECHK.TRANS64.TRYWAIT P0, [UR5], R2 ;  /* 0x00000002ff0075a7 */ /* 0x000e640008001105 */
[----:B-1----:R-:W-:Y:S05]  /*3650*/  @!P0 BRA `(.L_x_65) ;  /* 0x0000004400c08947 */ /* 0x002fea0003800000 */
.L_x_64:
[----:B------:R-:W-:Y:S01]  /*3660*/  UISETP.NE.AND UP0, UPT, UR15, 0x1, UPT ;  /* 0x000000010f00788c */ /* 0x000fe2000bf05270 */
[----:B------:R-:W-:Y:S01]  /*3670*/  PLOP3.LUT P2, PT, PT, PT, PT, 0x80, 0x8 ;  /* 0x000000000008781c */ /* 0x000fe20003f4f070 */
[----:B------:R-:W-:Y:S02]  /*3680*/  UIADD3 UR4, UPT, UPT, UR6, 0x1, URZ ;  /* 0x0000000106047890 */ /* 0x000fe4000fffe0ff */
[----:B------:R-:W-:Y:S02]  /*3690*/  ULEA UR12, UR6, UR21, 0x9 ;  /* 0x00000015060c7291 */ /* 0x000fe4000f8e48ff */
[----:B------:R-:W-:Y:S01]  /*36a0*/  UISETP.NE.AND UP1, UPT, UR4, 0x5, UPT ;  /* 0x000000050400788c */ /* 0x000fe2000bf25270 */
[----:B------:R-:W-:Y:S01]  /*36b0*/  PLOP3.LUT P0, PT, PT, PT, UP0, 0x80, 0x8 ;  /* 0x000000000008781c */ /* 0x000fe20003f0f008 */
[----:B------:R-:W-:Y:S02]  /*36c0*/  UIADD3 UR10, UPT, UPT, UR12, 0x2, URZ ;  /* 0x000000020c0a7890 */ /* 0x000fe4000fffe0ff */
[----:B------:R-:W-:Y:S02]  /*36d0*/  USEL UR7, URZ, 0x1, UP1 ;  /* 0x00000001ff077887 */ /* 0x000fe40008800000 */
[----:B------:R-:W-:Y:S02]  /*36e0*/  USEL UR14, UR4, URZ, UP1 ;  /* 0x000000ff040e7287 */ /* 0x000fe40008800000 */
[----:B------:R-:W-:Y:S02]  /*36f0*/  UIADD3 UR15, UPT, UPT, UR15, -0x1, URZ ;  /* 0xffffffff0f0f7890 */ /* 0x000fe4000fffe0ff */
[----:B------:R-:W-:Y:S01]  /*3700*/  @UP0 ULEA UR4, UR14, UR17, 0x3 ;  /* 0x000000110e040291 */ /* 0x000fe2000f8e18ff */
[----:B------:R-:W-:Y:S01]  /*3710*/  LOP3.LUT R8, R8, UR7, RZ, 0x3c, !PT ;  /* 0x0000000708087c12 */ /* 0x000fe2000f8e3cff */
[----:B------:R-:W-:Y:S01]  /*3720*/  UIADD3 UR7, UPT, UPT, UR5, 0x28, URZ ;  /* 0x0000002805077890 */ /* 0x000fe2000fffe0ff */
[----:B------:R-:W-:Y:S02]  /*3730*/  UMOV UR13, 0x80004020 ;  /* 0x80004020000d7882 */ /* 0x000fe40000000000 */
[----:B-1----:R-:W-:Y:S01]  /*3740*/  @P0 SHF.L.U32 R0, R8, 0x1f, RZ ;  /* 0x0000001f08000819 */ /* 0x002fe200000006ff */
[----:B------:R-:W-:Y:S01]  /*3750*/  UMOV UR5, 0x80004020 ;  /* 0x8000402000057882 */ /* 0x000fe20000000000 */
[----:B------:R-:W-:Y:S01]  /*3760*/  UMOV UR11, 0x80004020 ;  /* 0x80004020000b7882 */ /* 0x000fe20000000000 */
[----:B------:R-:W-:Y:S01]  /*3770*/  UMOV UR9, 0x80004020 ;  /* 0x8000402000097882 */ /* 0x000fe20000000000 */
[----:B------:R2:W3:Y:S01]  /*3780*/  @P0 SYNCS.PHASECHK.TRANS64.TRYWAIT P2, [UR4], R0 ;  /* 0x00000000ff0005a7 */ /* 0x0004e20008041104 */
[----:B------:R-:W-:Y:S03]  /*3790*/  ULEA UR4, UR6, UR20, 0x8 ;  /* 0x0000001406047291 */ /* 0x000fe6000f8e40ff */
[----:B------:R-:W-:Y:S01]  /*37a0*/  UMOV UR6, UR14 ;  /* 0x0000000e00067c82 */ /* 0x000fe20008000000 */
[----:B------:R-:W-:Y:S05]  /*37b0*/  UIADD3 UR8, UPT, UPT, UR4, 0x2, URZ ;  /* 0x0000000204087890 */ /* 0x000fea000fffe0ff */
[----:B------:R2:W-:Y:S01]  /*37c0*/  UTCIMMA gdesc[UR4], gdesc[UR12], tmem[UR18], tmem[UR26], idesc[UR27], UP2 ;  /* 0x00ff1a0c040075ea */ /* 0x0005e20009000112 */
[----:B------:R-:W-:Y:S03]  /*37d0*/  UPLOP3.LUT UP2, UPT, UPT, UPT, UPT, 0x80, 0x8 ;  /* 0x000000000008789c */ /* 0x000fe60003f4f070 */
[----:B------:R2:W-:Y:S01]  /*37e0*/  UTCIMMA gdesc[UR8], gdesc[UR10], tmem[UR18], tmem[UR24], idesc[UR25], UPT ;  /* 0x00ff180a080075ea */ /* 0x0005e2000b800112 */
[----:B------:R2:W-:Y:S01]  /*37f0*/  UTCBAR.MULTICAST [UR7], URZ, UR19 ;  /* 0x000000ff070073e9 */ /* 0x0005e20008000813 */
[----:B------:R-:W-:Y:S06]  /*3800*/  BRA.U UP3, `(.L_x_66) ;  /* 0xfffffffd03787547 */ /* 0x000fec000b83ffff */
.L_x_63:
[----:B--2---:R-:W-:Y:S01]  /*3810*/  UIADD3 UR4, UPT, UPT, UR22, 0x1, URZ ;  /* 0x0000000116047890 */ /* 0x004fe2000fffe0ff */
[C---:B------:R-:W-:Y:S01]  /*3820*/  ISETP.NE.AND P0, PT, R10.reuse, 0x2, PT ;  /* 0x000000020a00780c */ /* 0x040fe20003f05270 */
[----:B------:R-:W-:Y:S02]  /*3830*/  UIADD3 UR5, UPT, UPT, UR23, 0xa0, URZ ;  /* 0x000000a017057890 */ /* 0x000fe4000fffe0ff */
[----:B------:R-:W-:Y:S01]  /*3840*/  UISETP.NE.AND UP0, UPT, UR4, 0x4, UPT ;  /* 0x000000040400788c */ /* 0x000fe2000bf05270 */
[----:B-1----:R-:W-:Y:S02]  /*3850*/  SEL R0, RZ, 0x1, P0 ;  /* 0x00000001ff007807 */ /* 0x002fe40000000000 */
[----:B------:R-:W-:Y:S01]  /*3860*/  SEL R10, R10, RZ, P0 ;  /* 0x000000ff0a0a7207 */ /* 0x000fe20000000000 */
[----:B------:R-:W-:Y:S01]  /*3870*/  USEL UR6, URZ, 0x1, UP0 ;  /* 0x00000001ff067887 */ /* 0x000fe20008000000 */
[----:B------:R-:W-:Y:S01]  /*3880*/  LOP3.LUT R9, R9, R0, RZ, 0x3c, !PT ;  /* 0x0000000009097212 */ /* 0x000fe200078e3cff */
[----:B------:R-:W-:Y:S01]  /*3890*/  USEL UR22, UR4, URZ, UP0 ;  /* 0x000000ff04167287 */ /* 0x000fe20008000000 */
[----:B------:R1:W-:Y:S03]  /*38a0*/  UTCBAR [UR5], URZ ;  /* 0x000000ff050073e9 */ /* 0x0003e600080000ff */
[----:B------:R-:W-:Y:S01]  /*38b0*/  LOP3.LUT R11, R11, UR6, RZ, 0x3c, !PT ;  /* 0x000000060b0b7c12 */ /* 0x000fe2000f8e3cff */
[----:B------:R-:W-:Y:S07]  /*38c0*/  @P1 BRA `(.L_x_67) ;  /* 0xfffffff800b01947 */ /* 0x000fee000383ffff */
[----:B------:R-:W2:Y:S01]  /*38d0*/  S2UR UR8, SR_CgaCtaId ;  /* 0x00000000000879c3 */ /* 0x000ea20000008800 */
[----:B------:R-:W-:Y:S01]  /*38e0*/  ELECT P0, URZ, PT ;  /* 0x0000000000ff782f */ /* 0x000fe20003800000 */
[----:B------:R-:W-:Y:S01]  /*38f0*/  IMAD.MOV.U32 R0, RZ, RZ, 0x1 ;  /* 0x00000001ff007424 */ /* 0x000fe200078e00ff */
[----:B------:R-:W-:Y:S01]  /*3900*/  UIADD3 UR17, UPT, UPT, UR17, 0xc0, URZ ;  /* 0x000000c011117890 */ /* 0x000fe2000fffe0ff */
[----:B------:R-:W-:Y:S01]  /*3910*/  SHF.L.U32 R2, R11, 0x1f, RZ ;  /* 0x0000001f0b027819 */ /* 0x000fe200000006ff */
[----:B------:R-:W-:-:S03]  /*3920*/  UMOV UR4, 0x40 ;  /* 0x0000004000047882 */ /* 0x000fc60000000000 */
[----:B------:R-:W-:Y:S01]  /*3930*/  UVIRTCOUNT.DEALLOC.SMPOOL 0x80 ;  /* 0x000000800000784c */ /* 0x000fe20000000000 */
[----:B--2---:R-:W-:Y:S02]  /*3940*/  ULEA UR8, UR8, UR4, 0x18 ;  /* 0x0000000408087291 */ /* 0x004fe4000f8ec0ff */
[----:B------:R-:W-:-:S07]  /*3950*/  ULEA UR4, UR22, UR17, 0x3 ;  /* 0x0000001116047291 */ /* 0x000fce000f8e18ff */
[----:B------:R2:W-:Y:S02]  /*3960*/  @P0 STS.U8 [UR8+0x1c], R0 ;  /* 0x00001c00ff000988 */ /* 0x0005e40008000008 */
[----:B------:R-:W4:Y:S02]  /*3970*/  SYNCS.PHASECHK.TRANS64.TRYWAIT P0, [UR4], R2 ;  /* 0x00000002ff0075a7 */ /* 0x000f240008001104 */
[----:B--2-4-:R-:W-:Y:S05]  /*3980*/  @!P0 BRA `(.L_x_68) ;  /* 0x00000044000c8947 */ /* 0x014fea0003800000 */
.L_x_135:
[----:B------:R-:W-:-:S04]  /*3990*/  UIADD3 UR4, UPT, UPT, UR22, 0x1, URZ ;  /* 0x0000000116047890 */ /* 0x000fc8000fffe0ff */
[----:B------:R-:W-:-:S04]  /*39a0*/  UISETP.NE.AND UP0, UPT, UR4, 0x4, UPT ;  /* 0x000000040400788c */ /* 0x000fc8000bf05270 */
[----:B------:R-:W-:Y:S02]  /*39b0*/  USEL UR6, URZ, 0x1, UP0 ;  /* 0x00000001ff067887 */ /* 0x000fe40008000000 */
[----:B------:R-:W-:-:S04]  /*39c0*/  USEL UR4, UR4, URZ, UP0 ;  /* 0x000000ff04047287 */ /* 0x000fc80008000000 */
[----:B-1----:R-:W-:Y:S01]  /*39d0*/  ULEA UR5, UR4, UR17, 0x3 ;  /* 0x0000001104057291 */ /* 0x002fe2000f8e18ff */
[----:B--2---:R-:W-:-:S04]  /*39e0*/  LOP3.LUT R2, R11, UR6, RZ, 0x3c, !PT ;  /* 0x000000060b027c12 */ /* 0x004fc8000f8e3cff */
[----:B------:R-:W-:-:S04]  /*39f0*/  SHF.L.U32 R3, R2, 0x1f, RZ ;  /* 0x0000001f02037819 */ /* 0x000fc800000006ff */
[----:B------:R-:W1:Y:S02]  /*3a00*/  SYNCS.PHASECHK.TRANS64.TRYWAIT P0, [UR5], R3 ;  /* 0x00000003ff0075a7 */ /* 0x000e640008001105 */
[----:B-1----:R-:W-:Y:S05]  /*3a10*/  @!P0 BRA `(.L_x_69) ;  /* 0x0000004400008947 */ /* 0x002fea0003800000 */
.L_x_137:
        /* <DEDUP_REMOVED lines=9> */
.L_x_139:
[----:B------:R-:W-:-:S04]  /*3ab0*/  UIADD3 UR4, UPT, UPT, UR4, 0x1, URZ ;  /* 0x0000000104047890 */ /* 0x000fc8000fffe0ff */
[----:B------:R-:W-:-:S04]  /*3ac0*/  UISETP.NE.AND UP0, UPT, UR4, 0x4, UPT ;  /* 0x000000040400788c */ /* 0x000fc8000bf05270 */
[----:B------:R-:W-:Y:S02]  /*3ad0*/  USEL UR5, URZ, 0x1, UP0 ;  /* 0x00000001ff057887 */ /* 0x000fe40008000000 */
[----:B------:R-:W-:-:S04]  /*3ae0*/  USEL UR4, UR4, URZ, UP0 ;  /* 0x000000ff04047287 */ /* 0x000fc80008000000 */
[----:B------:R-:W-:Y:S01]  /*3af0*/  ULEA UR4, UR4, UR17, 0x3 ;  /* 0x0000001104047291 */ /* 0x000fe2000f8e18ff */
[----:B------:R-:W-:-:S04]  /*3b00*/  LOP3.LUT R2, R2, UR5, RZ, 0x3c, !PT ;  /* 0x0000000502027c12 */ /* 0x000fc8000f8e3cff */
[----:B------:R-:W-:-:S04]  /*3b10*/  SHF.L.U32 R2, R2, 0x1f, RZ ;  /* 0x0000001f02027819 */ /* 0x000fc800000006ff */
[----:B------:R-:W2:Y:S02]  /*3b20*/  SYNCS.PHASECHK.TRANS64.TRYWAIT P0, [UR4], R2 ;  /* 0x00000002ff0075a7 */ /* 0x000ea40008001104 */
[----:B--2---:R-:W-:Y:S05]  /*3b30*/  @!P0 BRA `(.L_x_71) ;  /* 0x0000004000e88947 */ /* 0x004fea0003800000 */
.L_x_141:
[----:B------:R-:W-:Y:S01]  /*3b40*/  NOP ;  /* 0x0000000000007918 */ /* 0x000fe20000000000 */
[----:B-1----:R-:W1:Y:S01]  /*3b50*/  LDS R0, [UR8+0x14] ;  /* 0x00001408ff007984 */ /* 0x002e620008000800 */
[----:B------:R-:W-:Y:S01]  /*3b60*/  ULOP3.LUT UR4, UR30, 0xffff, URZ, 0xc0, !UPT ;  /* 0x0000ffff1e047892 */ /* 0x000fe2000f8ec0ff */
[----:B------:R-:W-:Y:S01]  /*3b70*/  UMOV UR5, 0xffff ;  /* 0x0000ffff00057882 */ /* 0x000fe20000000000 */
[----:B------:R-:W-:Y:S02]  /*3b80*/  UMOV UR6, 0x1 ;  /* 0x0000000100067882 */ /* 0x000fe40000000000 */
[----:B------:R-:W-:-:S04]  /*3b90*/  USHF.R.U32.HI UR4, URZ, 0x5, UR4 ;  /* 0x00000005ff047899 */ /* 0x000fc80008011604 */
[----:B------:R-:W-:Y:S02]  /*3ba0*/  USHF.L.U32 UR5, UR5, UR4, URZ ;  /* 0x0000000405057299 */ /* 0x000fe400080006ff */
[----:B------:R-:W-:-:S04]  /*3bb0*/  USHF.L.U32 UR4, UR6, UR4, URZ ;  /* 0x0000000406047299 */ /* 0x000fc800080006ff */
[----:B-1----:R-:W-:-:S04]  /*3bc0*/  LOP3.LUT R0, R0, UR5, RZ, 0xc0, !PT ;  /* 0x0000000500007c12 */ /* 0x002fc8000f8ec0ff */
[----:B------:R-:W-:-:S13]  /*3bd0*/  ISETP.NE.AND P0, PT, R0, UR5, PT ;  /* 0x0000000500007c0c */ /* 0x000fda000bf05270 */
[----:B------:R-:W-:Y:S05]  /*3be0*/  @P0 BRA `(.L_x_72) ;  /* 0x0000000000580947 */ /* 0x000fea0003800000 */
[----:B------:R-:W1:Y:S02]  /*3bf0*/  LDS R0, [UR8+0x18] ;  /* 0x00001808ff007984 */ /* 0x000e640008000800 */
[----:B-1----:R-:W-:-:S04]  /*3c00*/  LOP3.LUT R0, R0, UR4, RZ, 0xc0, !PT ;  /* 0x0000000400007c12 */ /* 0x002fc8000f8ec0ff */
[----:B------:R-:W-:-:S13]  /*3c10*/  ISETP.NE.AND P0, PT, R0, UR4, PT ;  /* 0x0000000400007c0c */ /* 0x000fda000bf05270 */
[----:B------:R-:W-:Y:S05]  /*3c20*/  @P0 BRA `(.L_x_73) ;  /* 0x00000000003c0947 */ /* 0x000fea0003800000 */
[----:B------:R-:W1:Y:S01]  /*3c30*/  S2R R2, SR_LANEID ;  /* 0x0000000000027919 */ /* 0x000e620000000000 */
[----:B------:R-:W-:-:S06]  /*3c40*/  ULOP3.LUT UR5, URZ, UR5, URZ, 0x33, !UPT ;  /* 0x00000005ff057292 */ /* 0x000fcc000f8e33ff */
[----:B------:R-:W-:-:S04]  /*3c50*/  IMAD.U32 R0, RZ, RZ, UR5 ;  /* 0x00000005ff007e24 */ /* 0x000fc8000f8e00ff */
[----:B------:R2:W4:Y:S02]  /*3c60*/  REDUX UR7, R0 ;  /* 0x00000000000773c4 */ /* 0x0005240000000000 */
[----:B------:R1:W-:Y:S01]  /*3c70*/  UTCATOMSWS.AND URZ, UR5 ;  /* 0x0000000500ff79e3 */ /* 0x0003e20008000000 */
[----:B--2---:R-:W-:Y:S01]  /*3c80*/  LOP3.LUT R0, RZ, UR4, RZ, 0x33, !PT ;  /* 0x00000004ff007c12 */ /* 0x004fe2000f8e33ff */
[----:B------:R-:W-:Y:S02]  /*3c90*/  VOTEU.ANY UR4, UPT, PT ;  /* 0x0000000000047886 */ /* 0x000fe400038e0100 */
[----:B------:R-:W-:Y:S02]  /*3ca0*/  UFLO.U32 UR4, UR4 ;  /* 0x00000004000472bd */ /* 0x000fe400080e0000 */
[----:B------:R-:W2:Y:S04]  /*3cb0*/  REDUX UR6, R0 ;  /* 0x00000000000673c4 */ /* 0x000ea80000000000 */
[----:B-1----:R-:W-:-:S02]  /*3cc0*/  ISETP.EQ.U32.AND P0, PT, R2, UR4, PT ;  /* 0x0000000402007c0c */ /* 0x002fc4000bf02070 */
[----:B----4-:R-:W-:-:S11]  /*3cd0*/  MOV R2, UR7 ;  /* 0x0000000700027c02 */ /* 0x010fd60008000f00 */
[----:B------:R1:W-:Y:S01]  /*3ce0*/  @P0 ATOMS.AND RZ, [UR8+0x14], R2 ;  /* 0x00001402ffff098c */ /* 0x0003e2000a800008 */
[----:B--2---:R-:W-:-:S05]  /*3cf0*/  IMAD.U32 R0, RZ, RZ, UR6 ;  /* 0x00000006ff007e24 */ /* 0x004fca000f8e00ff */
[----:B------:R1:W-:Y:S01]  /*3d00*/  @P0 ATOMS.AND RZ, [UR8+0x18], R0 ;  /* 0x00001800ffff098c */ /* 0x0003e2000a800008 */
[----:B------:R-:W-:Y:S05]  /*3d10*/  BRA `(.L_x_74) ;  /* 0x0000000000147947 */ /* 0x000fea0003800000 */
.L_x_73:
[----:B------:R-:W-:Y:S02]  /*3d20*/  MOV R2, 0x3d40 ;  /* 0x00003d4000027802 */ /* 0x000fe40000000f00 */
[----:B---3-5:R-:W-:Y:S05]  /*3d30*/  CALL.REL.NOINC `($__internal_0_$__cuda_sm10x_tcgen05_guardrail_trap_col_being_dealloced_not_returned_by_alloc) ;  /* 0x0000004400447944 */ /* 0x028fea0003c00000 */
[----:B------:R-:W-:Y:S05]  /*3d40*/  BRA `(.L_x_74) ;  /* 0x0000000000087947 */ /* 0x000fea0003800000 */
.L_x_72:
[----:B------:R-:W-:Y:S02]  /*3d50*/  MOV R2, 0x3d70 ;  /* 0x00003d7000027802 */ /* 0x000fe40000000f00 */
[----:B---3-5:R-:W-:Y:S05]  /*3d60*/  CALL.REL.NOINC `($__internal_2_$__cuda_sm10x_tcgen05_guardrail_trap_unallocated_columns_being_dealloced) ;  /* 0x0000004400507944 */ /* 0x028fea0003c00000 */
.L_x_74:
[----:B------:R-:W-:Y:S01]  /*3d70*/  NOP ;  /* 0x0000000000007918 */ /* 0x000fe20000000000 */
[----:B------:R-:W-:Y:S05]  /*3d80*/  EXIT ;  /* 0x000000000000794d */ /* 0x000fea0003800000 */
.L_x_56:
[----:B------:R-:W-:-:S09]  /*3d90*/  UISETP.NE.OR UP0, UPT, UR17, 0x3, !UP3 ;  /* 0x000000031100788c */ /* 0x000fd2000df05670 */
[----:B------:R-:W-:Y:S05]  /*3da0*/  BRA.U UP0, `(.L_x_75) ;  /* 0x0000000d00807547 */ /* 0x000fea000b800000 */
[----:B------:R-:W1:Y:S01]  /*3db0*/  LDCU UR32, c[0x0][0x370] ;  /* 0x00006e00ff2077ac */ /* 0x000e620008000800 */
[----:B------:R-:W2:Y:S01]  /*3dc0*/  LDC.64 R16, c[0x0][0x348] ;  /* 0x0000d200ff107b82 */ /* 0x000ea20000000a00 */
[----:B------:R-:W-:Y:S02]  /*3dd0*/  HFMA2 R13, -RZ, RZ, 0, 0 ;  /* 0x00000000ff0d7431 */ /* 0x000fe400000001ff */
[----:B------:R-:W-:Y:S01]  /*3de0*/  IMAD.MOV.U32 R15, RZ, RZ, 0x1 ;  /* 0x00000001ff0f7424 */ /* 0x000fe200078e00ff */
[----:B------:R-:W1:Y:S01]  /*3df0*/  LDCU.128 UR28, c[0x0][0xb10] ;  /* 0x00016200ff1c77ac */ /* 0x000e620008000c00 */
[----:B------:R-:W-:Y:S01]  /*3e00*/  IMAD.MOV.U32 R14, RZ, RZ, RZ ;  /* 0x000000ffff0e7224 */ /* 0x000fe200078e00ff */
[----:B------:R-:W-:Y:S01]  /*3e10*/  MOV R7, 0x1000 ;  /* 0x0000100000077802 */ /* 0x000fe20000000f00 */
[----:B------:R-:W3:Y:S01]  /*3e20*/  LDCU UR27, c[0x0][0x374] ;  /* 0x00006e80ff1b77ac */ /* 0x000ee20008000800 */
[----:B------:R-:W4:Y:S01]  /*3e30*/  LDC.64 R2, c[0x0][0x888] ;  /* 0x00022200ff027b82 */ /* 0x000f220000000a00 */
[----:B------:R-:W3:Y:S01]  /*3e40*/  LDCU UR15, c[0x0][0xb0c] ;  /* 0x00016180ff0f77ac */ /* 0x000ee20008000800 */
[----:B------:R-:W2:Y:S06]  /*3e50*/  LDCU UR38, c[0x0][0xb20] ;  /* 0x00016400ff2677ac */ /* 0x000eac0008000800 */
[----:B------:R-:W4:Y:S01]  /*3e60*/  LDC.64 R4, c[0x0][0x890] ;  /* 0x00022400ff047b82 */ /* 0x000f220000000a00 */
[----:B------:R-:W2:Y:S01]  /*3e70*/  LDCU UR4, c[0x0][0xb30] ;  /* 0x00016600ff0477ac */ /* 0x000ea20008000800 */
[----:B------:R-:W-:Y:S01]  /*3e80*/  UMOV UR21, 0x400 ;  /* 0x0000040000157882 */ /* 0x000fe20000000000 */
[----:B-1----:R-:W-:-:S02]  /*3e90*/  UIMAD.WIDE.U32 UR6, UR32, UR28, URZ ;  /* 0x0000001c200672a5 */ /* 0x002fc4000f8e00ff */
[----:B---3--:R-:W-:Y:S02]  /*3ea0*/  UIMAD.WIDE.U32 UR8, UR27, UR31, URZ ;  /* 0x0000001f1b0872a5 */ /* 0x008fe4000f8e00ff */
[----:B------:R-:W-:Y:S02]  /*3eb0*/  ULEA UR21, UR45, UR21, 0x18 ;  /* 0x000000152d157291 */ /* 0x000fe4000f8ec0ff */
[----:B------:R-:W-:Y:S02]  /*3ec0*/  UPLOP3.LUT UP3, UPT, UPT, UPT, UPT, 0x40, 0x4 ;  /* 0x000000000004789c */ /* 0x000fe40003f6e870 */
[----:B------:R-:W-:Y:S01]  /*3ed0*/  UIADD3 UR33, UPT, UPT, UR21, 0x58, URZ ;  /* 0x0000005815217890 */ /* 0x000fe2000fffe0ff */
[----:B------:R-:W-:Y:S01]  /*3ee0*/  UMOV UR6, UR7 ;  /* 0x0000000700067c82 */ /* 0x000fe20008000000 */
[----:B------:R-:W-:Y:S01]  /*3ef0*/  UMOV UR34, UR9 ;  /* 0x0000000900227c82 */ /* 0x000fe20008000000 */
[----:B------:R-:W-:Y:S02]  /*3f00*/  UISETP.GE.AND UP0, UPT, UR42, 0x1, UPT ;  /* 0x000000012a00788c */ /* 0x000fe4000bf06270 */
[----:B------:R-:W-:Y:S01]  /*3f10*/  UISETP.NE.AND UP4, UPT, UR42, 0x1, UPT ;  /* 0x000000012a00788c */ /* 0x000fe2000bf85270 */
[----:B------:R-:W1:Y:S01]  /*3f20*/  LDCU.64 UR22, c[0x0][0xb28] ;  /* 0x00016500ff1677ac */ /* 0x000e620008000a00 */
[----:B------:R-:W-:-:S02]  /*3f30*/  UISETP.NE.AND UP6, UPT, UR15, 0x1, UPT ;  /* 0x000000010f00788c */ /* 0x000fc4000bfc5270 */
[----:B------:R-:W-:Y:S02]  /*3f40*/  UISETP.NE.AND UP5, UPT, UR30, 0x1, UPT ;  /* 0x000000011e00788c */ /* 0x000fe4000bfa5270 */
[----:B------:R-:W-:Y:S02]  /*3f50*/  UIADD3 UR17, UPT, UPT, UR21, 0x50, URZ ;  /* 0x0000005015117890 */ /* 0x000fe4000fffe0ff */
[----:B------:R-:W-:Y:S02]  /*3f60*/  UPRMT UR33, UR45, 0x654, UR33 ;  /* 0x000006542d217896 */ /* 0x000fe40008000021 */
[----:B------:R-:W-:Y:S02]  /*3f70*/  USHF.R.U32.HI UR35, URZ, UR29, UR6 ;  /* 0x0000001dff237299 */ /* 0x000fe40008011606 */
[----:B--2---:R-:W-:Y:S02]  /*3f80*/  USHF.R.U32.HI UR34, URZ, UR38, UR34 ;  /* 0x00000026ff227299 */ /* 0x004fe40008011622 */
[----:B------:R-:W-:-:S11]  /*3f90*/  UISETP.NE.AND UP2, UPT, UR4, 0x1, UPT ;  /* 0x000000010400788c */ /* 0x000fd6000bf45270 */
.L_x_84:
[C---:B------:R-:W-:Y:S02]  /*3fa0*/  LEA R12, R14.reuse, UR21, 0x3 ;  /* 0x000000150e0c7c11 */ /* 0x040fe4000f8e18ff */
[----:B------:R-:W-:Y:S02]  /*3fb0*/  SHF.L.U32 R0, R13, 0x1f, RZ ;  /* 0x0000001f0d007819 */ /* 0x000fe400000006ff */
[----:B------:R-:W-:Y:S02]  /*3fc0*/  LEA R8, R14, UR21, 0x4 ;  /* 0x000000150e087c11 */ /* 0x000fe4000f8e20ff */
[----:B--2---:R-:W2:Y:S02]  /*3fd0*/  SYNCS.PHASECHK.TRANS64.TRYWAIT P0, [R12+URZ+0x80], R0 ;  /* 0x000080000c0075a7 */ /* 0x004ea400080011ff */
[----:B--2---:R-:W-:Y:S05]  /*3fe0*/  @!P0 BRA `(.L_x_76) ;  /* 0x0000003c00d48947 */ /* 0x004fea0003800000 */
.L_x_142:
[----:B------:R-:W3:Y:S01]  /*3ff0*/  LDS.128 R8, [R8+0x110] ;  /* 0x0001100008087984 */ /* 0x000ee20000000c00 */
[----:B------:R-:W-:Y:S01]  /*4000*/  UISETP.GE.AND UP0, UPT, UR42, 0x1, UPT ;  /* 0x000000012a00788c */ /* 0x000fe2000bf06270 */
[----:B------:R-:W-:Y:S01]  /*4010*/  @!PT LDS RZ, [RZ] ;  /* 0x00000000fffff984 */ /* 0x000fe20000000800 */
[----:B------:R-:W-:Y:S01]  /*4020*/  @!PT LDS RZ, [RZ] ;  /* 0x00000000fffff984 */ /* 0x000fe20000000800 */
[----:B------:R-:W-:Y:S01]  /*4030*/  @!PT LDS RZ, [RZ] ;  /* 0x00000000fffff984 */ /* 0x000fe20000000800 */
[----:B------:R-:W-:Y:S01]  /*4040*/  @!PT LDS RZ, [RZ] ;  /* 0x00000000fffff984 */ /* 0x000fe20000000800 */
[----:B------:R1:W-:Y:S06]  /*4050*/  MEMBAR.ALL.CTA ;  /* 0x0000000000007992 */ /* 0x0003ec0000008000 */
[----:B-1----:R-:W1:Y:S01]  /*4060*/  FENCE.VIEW.ASYNC.S ;  /* 0x00000000000073c6 */ /* 0x002e620000000000 */
[----:B---3--:R-:W-:Y:S11]  /*4070*/  LOP3.LUT P0, RZ, R10, 0x1, RZ, 0xc0, !PT ;  /* 0x000000010aff7812 */ /* 0x008ff6000780c0ff */
[----:B------:R-:W-:Y:S02]  /*4080*/  @!UPT UIADD3 URZ, UPT, UPT, URZ, URZ, URZ ;  /* 0x000000fffffff290 */ /* 0x000fe4000fffe0ff */
[----:B-1----:R-:W-:Y:S01]  /*4090*/  VOTEU.ANY UP1, P0 ;  /* 0x0000000000ff7886 */ /* 0x002fe20000020100 */
[----:B------:R-:W-:Y:S11]  /*40a0*/  PLOP3.LUT P0, PT, PT, PT, UP1, 0x80, 0x8 ;  /* 0x000000000008781c */ /* 0x000ff60003f0f018 */
[----:B------:R-:W-:Y:S02]  /*40b0*/  @!UPT UIADD3 URZ, UPT, UPT, URZ, URZ, URZ ;  /* 0x000000fffffff290 */ /* 0x000fe4000fffe0ff */
[----:B--2---:R-:W-:Y:S02]  /*40c0*/  @P0 SHF.R.U32.HI R0, RZ, 0x10, R9 ;  /* 0x00000010ff000819 */ /* 0x004fe40000011609 */
[----:B------:R-:W-:Y:S02]  /*40d0*/  @P0 MOV R6, R8 ;  /* 0x0000000800060202 */ /* 0x000fe40000000f00 */
[----:B------:R-:W-:Y:S01]  /*40e0*/  @P0 R2UR UR4, R0 ;  /* 0x00000000000402ca */ /* 0x000fe200000e0000 */
[----:B------:R-:W-:Y:S01]  /*40f0*/  VIADD R0, R12, 0x90 ;  /* 0x000000900c007836 */ /* 0x000fe20000000000 */
[----:B------:R-:W-:Y:S02]  /*4100*/  @P0 LOP3.LUT R8, R9, 0xffff, RZ, 0xc0, !PT ;  /* 0x0000ffff09080812 */ /* 0x000fe400078ec0ff */
[----:B------:R-:W-:Y:S02]  /*4110*/  @P0 R2UR UR6, R6 ;  /* 0x00000000060602ca */ /* 0x000fe400000e0000 */
[----:B------:R-:W-:Y:S02]  /*4120*/  PRMT R0, RZ, 0x654, R0 ;  /* 0x00000654ff007816 */ /* 0x000fe40000000000 */
[----:B------:R-:W-:Y:S02]  /*4130*/  @P0 R2UR UR5, R8 ;  /* 0x00000000080502ca */ /* 0x000fe400000e0000 */
[----:B------:R1:W-:Y:S03]  /*4140*/  SYNCS.ARRIVE.TRANS64.RED.A1T0 RZ, [R0+URZ], RZ ;  /* 0x000000ff00ff79a7 */ /* 0x0003e600081004ff */
[----:B------:R-:W-:Y:S04]  /*4150*/  @UP1 UMOV UR26, UR4 ;  /* 0x00000004001a1c82 */ /* 0x000fe80008000000 */
[----:B------:R-:W-:Y:S04]  /*4160*/  @UP1 UMOV UR14, UR6 ;  /* 0x00000006000e1c82 */ /* 0x000fe80008000000 */
[----:B------:R-:W-:Y:S01]  /*4170*/  @UP1 UMOV UR13, UR5 ;  /* 0x00000005000d1c82 */ /* 0x000fe20008000000 */
[----:B------:R-:W-:Y:S05]  /*4180*/  BRA.U !UP0, `(.L_x_77) ;  /* 0x0000000108a47547 */ /* 0x000fea000b800000 */
[----:B------:R-:W-:Y:S02]  /*4190*/  UIMAD.WIDE.U32 UR8, UR13, UR31, URZ ;  /* 0x0000001f0d0872a5 */ /* 0x000fe4000f8e00ff */
[----:B------:R-:W-:Y:S02]  /*41a0*/  UIMAD.WIDE.U32 UR10, UR14, UR28, URZ ;  /* 0x0000001c0e0a72a5 */ /* 0x000fe4000f8e00ff */
[----:B------:R-:W-:Y:S02]  /*41b0*/  USEL UR4, UR27, UR34, !UP5 ;  /* 0x000000221b047287 */ /* 0x000fe4000e800000 */
[----:B------:R-:W-:Y:S02]  /*41c0*/  USEL UR7, UR32, UR35, !UP6 ;  /* 0x0000002320077287 */ /* 0x000fe4000f000000 */
[----:B------:R-:W-:Y:S02]  /*41d0*/  UIMAD.WIDE.U32 UR18, UR4, UR22, URZ ;  /* 0x00000016041272a5 */ /* 0x000fe4000f8e00ff */
[----:B------:R-:W-:Y:S01]  /*41e0*/  UIMAD.WIDE.U32 UR24, UR7, UR22, URZ ;  /* 0x00000016071872a5 */ /* 0x000fe2000f8e00ff */
[----:B------:R-:W-:Y:S02]  /*41f0*/  UMOV UR5, UR9 ;  /* 0x0000000900057c82 */ /* 0x000fe40008000000 */
[----:B------:R-:W-:Y:S03]  /*4200*/  USHF.R.U32.HI UR6, URZ, UR38, UR5 ;  /* 0x00000026ff067299 */ /* 0x000fe60008011605 */
[----:B------:R-:W-:Y:S01]  /*4210*/  UMOV UR5, UR11 ;  /* 0x0000000b00057c82 */ /* 0x000fe20008000000 */
[----:B------:R-:W-:Y:S02]  /*4220*/  USEL UR6, UR13, UR6, !UP5 ;  /* 0x000000060d067287 */ /* 0x000fe4000e800000 */
[----:B------:R-:W-:Y:S02]  /*4230*/  USHF.R.U32.HI UR8, URZ, UR29, UR5 ;  /* 0x0000001dff087299 */ /* 0x000fe40008011605 */
[----:B------:R-:W-:Y:S01]  /*4240*/  UIMAD.WIDE.U32 UR10, UR6, UR22, URZ ;  /* 0x00000016060a72a5 */ /* 0x000fe2000f8e00ff */
[----:B------:R-:W-:Y:S02]  /*4250*/  UMOV UR5, UR19 ;  /* 0x0000001300057c82 */ /* 0x000fe40008000000 */
[----:B------:R-:W-:Y:S03]  /*4260*/  @UP4 USHF.R.U32.HI UR4, URZ, UR23, UR5 ;  /* 0x00000017ff044299 */ /* 0x000fe60008011605 */
[----:B------:R-:W-:Y:S01]  /*4270*/  UMOV UR5, UR25 ;  /* 0x0000001900057c82 */ /* 0x000fe20008000000 */
[----:B------:R-:W-:Y:S02]  /*4280*/  UIMAD UR4, UR42, UR4, URZ ;  /* 0x000000042a0472a4 */ /* 0x000fe4000f8e02ff */
[----:B------:R-:W-:Y:S02]  /*4290*/  @UP4 USHF.R.U32.HI UR7, URZ, UR23, UR5 ;  /* 0x00000017ff074299 */ /* 0x000fe40008011605 */
[----:B------:R-:W-:Y:S02]  /*42a0*/  USEL UR5, UR14, UR8, !UP6 ;  /* 0x000000080e057287 */ /* 0x000fe4000f000000 */
[----:B------:R-:W-:Y:S02]  /*42b0*/  UIMAD UR8, UR42, UR7, URZ ;  /* 0x000000072a0872a4 */ /* 0x000fe4000f8e02ff */
[----:B------:R-:W-:Y:S03]  /*42c0*/  UISETP.GE.AND UP0, UPT, UR6, UR4, UPT ;  /* 0x000000040600728c */ /* 0x000fe6000bf06270 */
[----:B------:R-:W-:Y:S01]  /*42d0*/  UMOV UR4, UR11 ;  /* 0x0000000b00047c82 */ /* 0x000fe20008000000 */
[----:B------:R-:W-:Y:S02]  /*42e0*/  UISETP.GE.OR UP0, UPT, UR5, UR8, UP0 ;  /* 0x000000080500728c */ /* 0x000fe40008706670 */
[----:B------:R-:W-:Y:S02]  /*42f0*/  USHF.R.U32.HI UR4, URZ, UR23, UR4 ;  /* 0x00000017ff047299 */ /* 0x000fe40008011604 */
[----:B------:R-:W-:Y:S02]  /*4300*/  UIMAD.WIDE.U32 UR8, UR5, UR22, URZ ;  /* 0x00000016050872a5 */ /* 0x000fe4000f8e00ff */
[----:B------:R-:W-:Y:S04]  /*4310*/  USEL UR10, UR6, UR4, !UP4 ;  /* 0x00000004060a7287 */ /* 0x000fe8000e000000 */
[----:B------:R-:W-:Y:S01]  /*4320*/  UIADD3 UR11, UPT, UPT, -UR10, URZ, URZ ;  /* 0x000000ff0a0b7290 */ /* 0x000fe2000fffe1ff */
[----:B------:R-:W-:Y:S02]  /*4330*/  @!UP0 UMOV UR4, UR9 ;  /* 0x0000000900048c82 */ /* 0x000fe40008000000 */
[----:B------:R-:W-:Y:S02]  /*4340*/  @!UP0 USHF.R.U32.HI UR4, URZ, UR23, UR4 ;  /* 0x00000017ff048299 */ /* 0x000fe40008011604 */
[----:B------:R-:W-:Y:S02]  /*4350*/  UIMAD UR8, UR42, UR11, UR6 ;  /* 0x0000000b2a0872a4 */ /* 0x000fe4000f8e0206 */
[----:B------:R-:W-:Y:S04]  /*4360*/  @!UP0 USEL UR4, UR5, UR4, !UP4 ;  /* 0x0000000405048287 */ /* 0x000fe8000e000000 */
[----:B------:R-:W-:Y:S02]  /*4370*/  @!UP0 UIMAD UR8, UR7, UR8, UR4 ;  /* 0x00000008070882a4 */ /* 0x000fe4000f8e0204 */
[----:B------:R-:W-:Y:S02]  /*4380*/  @!UP0 UIADD3 UR9, UPT, UPT, UR10, -UR4, URZ ;  /* 0x800000040a098290 */ /* 0x000fe4000fffe0ff */
[----:B------:R-:W-:Y:S02]  /*4390*/  UIADD3 UR4, UPT, UPT, -UR5, URZ, URZ ;  /* 0x000000ff05047290 */ /* 0x000fe4000fffe1ff */
[----:B------:R-:W-:Y:S02]  /*43a0*/  UIADD3 UR7, UPT, UPT, -UR6, URZ, URZ ;  /* 0x000000ff06077290 */ /* 0x000fe4000fffe1ff */
[----:B------:R-:W-:Y:S02]  /*43b0*/  @!UP0 UIMAD UR6, UR9, UR42, UR5 ;  /* 0x0000002a090682a4 */ /* 0x000fe4000f8e0205 */
[----:B------:R-:W-:Y:S02]  /*43c0*/  UIMAD UR14, UR15, UR4, UR14 ;  /* 0x000000040f0e72a4 */ /* 0x000fe4000f8e020e */
[----:B------:R-:W-:Y:S01]  /*43d0*/  UIMAD UR13, UR30, UR7, UR13 ;  /* 0x000000071e0d72a4 */ /* 0x000fe2000f8e020d */
[----:B------:R-:W-:Y:S02]  /*43e0*/  @!UP0 UMOV UR5, UR8 ;  /* 0x0000000800058c82 */ /* 0x000fe40008000000 */
[----:B------:R-:W-:Y:S02]  /*43f0*/  UIMAD UR14, UR5, UR15, UR14 ;  /* 0x0000000f050e72a4 */ /* 0x000fe4000f8e020e */
[----:B------:R-:W-:Y:S11]  /*4400*/  UIMAD UR13, UR6, UR30, UR13 ;  /* 0x0000001e060d72a4 */ /* 0x000ff6000f8e020d */
[----:B------:R-:W-:Y:S01]  /*4410*/  @!UPT UIADD3 URZ, UPT, UPT, URZ, URZ, URZ ;  /* 0x000000fffffff290 */ /* 0x000fe2000fffe0ff */
.L_x_77:
[----:B------:R-:W2:Y:S01]  /*4420*/  @!UP2 LDCU.128 UR8, c[0x0][0xb10] ;  /* 0x00016200ff08a7ac */ /* 0x000ea20008000c00 */
[C---:B----4-:R-:W-:Y:S02]  /*4430*/  ISETP.NE.U32.AND P1, PT, R4.reuse, RZ, PT ;  /* 0x000000ff0400720c */ /* 0x050fe40003f25070 */
[----:B------:R-:W-:Y:S02]  /*4440*/  ISETP.NE.U32.AND P0, PT, R4, RZ, PT ;  /* 0x000000ff0400720c */ /* 0x000fe40003f05070 */
[C---:B------:R-:W-:Y:S02]  /*4450*/  ISETP.NE.AND.EX P1, PT, R5.reuse, RZ, PT, P1 ;  /* 0x000000ff0500720c */ /* 0x040fe40003f25310 */
[----:B------:R-:W-:Y:S01]  /*4460*/  ISETP.NE.AND.EX P0, PT, R5, RZ, PT, P0 ;  /* 0x000000ff0500720c */ /* 0x000fe20003f05300 */
[----:B------:R-:W3:Y:S01]  /*4470*/  @!UP2 LDCU UR5, c[0x0][0xb0c] ;  /* 0x00016180ff05a7ac */ /* 0x000ee20008000800 */
[----:B------:R-:W-:Y:S01]  /*4480*/  SHF.L.U32 R9, R15, 0x1f, RZ ;  /* 0x0000001f0f097819 */ /* 0x000fe200000006ff */
[----:B------:R-:W-:Y:S02]  /*4490*/  USHF.L.U32 UR19, UR16, 0x6, URZ ;  /* 0x0000000610137899 */ /* 0x000fe400080006ff */
[----:B------:R-:W-:Y:S02]  /*44a0*/  USHF.L.U32 UR18, UR20, 0x7, URZ ;  /* 0x0000000714127899 */ /* 0x000fe400080006ff */
[----:B--2---:R-:W-:Y:S07]  /*44b0*/  UIMAD.WIDE.U32 UR6, UR14, UR8, URZ ;  /* 0x000000080e0672a5 */ /* 0x004fee000f8e00ff */
[----:B------:R-:W-:Y:S01]  /*44c0*/  @!UP2 UMOV UR4, UR7 ;  /* 0x000000070004ac82 */ /* 0x000fe20008000000 */
[----:B---3--:R-:W-:Y:S02]  /*44d0*/  @!UP2 UISETP.NE.AND UP0, UPT, UR5, 0x1, UPT ;  /* 0x000000010500a88c */ /* 0x008fe4000bf05270 */
[----:B------:R-:W-:Y:S02]  /*44e0*/  @!UP2 USHF.R.U32.HI UR4, URZ, UR9, UR4 ;  /* 0x00000009ff04a299 */ /* 0x000fe40008011604 */
[----:B------:R-:W-:Y:S02]  /*44f0*/  UIMAD.WIDE.U32 UR6, UR13, UR11, URZ ;  /* 0x0000000b0d0672a5 */ /* 0x000fe4000f8e00ff */
[----:B------:R-:W-:Y:S02]  /*4500*/  @!UP2 USEL UR8, UR14, UR4, !UP0 ;  /* 0x000000040e08a287 */ /* 0x000fe4000c000000 */
[----:B------:R-:W-:Y:S03]  /*4510*/  @!UP2 UISETP.NE.AND UP0, UPT, UR10, 0x1, UPT ;  /* 0x000000010a00a88c */ /* 0x000fe6000bf05270 */
[----:B------:R-:W-:Y:S02]  /*4520*/  @!UP2 UMOV UR6, UR7 ;  /* 0x000000070006ac82 */ /* 0x000fe40008000000 */
[----:B------:R-:W2:Y:S02]  /*4530*/  @!UP2 LDCU UR4, c[0x0][0xb20] ;  /* 0x00016400ff04a7ac */ /* 0x000ea40008000800 */
[----:B--2---:R-:W-:Y:S04]  /*4540*/  @!UP2 USHF.R.U32.HI UR6, URZ, UR4, UR6 ;  /* 0x00000004ff06a299 */ /* 0x004fe80008011606 */
[----:B------:R-:W-:Y:S04]  /*4550*/  @!UP2 USEL UR6, UR13, UR6, !UP0 ;  /* 0x000000060d06a287 */ /* 0x000fe8000c000000 */
[----:B------:R-:W-:Y:S02]  /*4560*/  @!UP2 UIADD3 UR4, UPT, UPT, -UR8, UR6, URZ ;  /* 0x000000060804a290 */ /* 0x000fe4000fffe1ff */
[----:B------:R-:W-:Y:S02]  /*4570*/  @!UP2 UIADD3 UR6, UPT, UPT, UR8, -UR6, URZ ;  /* 0x800000060806a290 */ /* 0x000fe4000fffe0ff */
[----:B------:R-:W-:Y:S02]  /*4580*/  @!UP2 UIMAD UR14, UR4, UR5, UR14 ;  /* 0x00000005040ea2a4 */ /* 0x000fe4000f8e020e */
[----:B------:R-:W-:Y:S01]  /*4590*/  @!UP2 UIMAD UR13, UR6, UR10, UR13 ;  /* 0x0000000a060da2a4 */ /* 0x000fe2000f8e020d */
[----:B------:R-:W-:Y:S11]  /*45a0*/  BRA.U UP3, `(.L_x_78) ;  /* 0x0000000103107547 */ /* 0x000ff6000b800000 */
[----:B------:R-:W-:Y:S04]  /*45b0*/  MOV R6, UR37 ;  /* 0x0000002500067c02 */ /* 0x000fe80008000f00 */
[----:B------:R-:W-:Y:S04]  /*45c0*/  SHF.L.U32 R6, R6, 0x1f, RZ ;  /* 0x0000001f06067819 */ /* 0x000fe800000006ff */
[----:B------:R-:W2:Y:S02]  /*45d0*/  SYNCS.PHASECHK.TRANS64.TRYWAIT P2, [UR21+0x78], R6 ;  /* 0x00007806ff0075a7 */ /* 0x000ea40008041115 */
[----:B--2---:R-:W-:Y:S05]  /*45e0*/  @!P2 BRA `(.L_x_79) ;  /* 0x000000380068a947 */ /* 0x004fea0003800000 */
.L_x_78:
[----:B------:R-:W-:Y:S05]  /*45f0*/  @!P1 BRA `(.L_x_80) ;  /* 0x0000000000309947 */ /* 0x000fea0003800000 */
[----:B------:R-:W-:Y:S01]  /*4600*/  ISETP.NE.U32.AND P1, PT, R2, RZ, PT ;  /* 0x000000ff0200720c */ /* 0x000fe20003f25070 */
[----:B------:R-:W2:Y:S01]  /*4610*/  LDCU.64 UR4, c[0x0][0x358] ;  /* 0x00006b00ff0477ac */ /* 0x000ea20008000a00 */
[----:B------:R-:W-:Y:S02]  /*4620*/  IMAD.MOV.U32 R74, RZ, RZ, 0x1 ;  /* 0x00000001ff4a7424 */ /* 0x000fe400078e00ff */
[----:B------:R-:W-:Y:S11]  /*4630*/  ISETP.NE.AND.EX P1, PT, R3, RZ, PT, P1 ;  /* 0x000000ff0300720c */ /* 0x000ff60003f25310 */
[----:B------:R-:W-:Y:S02]  /*4640*/  @!UPT UIADD3 URZ, UPT, UPT, URZ, URZ, URZ ;  /* 0x000000fffffff290 */ /* 0x000fe4000fffe0ff */
[----:B------:R-:W3:Y:S01]  /*4650*/  @P1 LDC.64 R10, c[0x0][0x888] ;  /* 0x00022200ff0a1b82 */ /* 0x000ee20000000a00 */
[----:B-1----:R-:W-:Y:S04]  /*4660*/  @P1 IMAD R0, R4, UR36, RZ ;  /* 0x0000002404001c24 */ /* 0x002fe8000f8e02ff */
[----:B---3--:R-:W-:Y:S04]  /*4670*/  @P1 IMAD.WIDE R10, R0, 0x4, R10 ;  /* 0x00000004000a1825 */ /* 0x008fe800078e020a */
[----:B------:R-:W-:Y:S01]  /*4680*/  HFMA2 R0, -RZ, RZ, 0, 5.9604644775390625e-08 ;  /* 0x00000001ff007431 */ /* 0x000fe200000001ff */
[----:B--2--5:R2:W5:Y:S04]  /*4690*/  @P1 LDG.E R40, desc[UR4][R10.64] ;  /* 0x000000040a281981 */ /* 0x024568000c1e1900 */
[----:B------:R-:W-:Y:S01]  /*46a0*/  @!P1 PRMT R74, R0, 0x7610, R74 ;  /* 0x00007610004a9816 */ /* 0x000fe2000000004a */
[----:B--2---:R-:W3:Y:S06]  /*46b0*/  @!P1 LDC R40, c[0x0][0x880] ;  /* 0x00022000ff289b82 */ /* 0x004eec0000000800 */
.L_x_80:
[----:B---3-5:R-:W-:Y:S01]  /*46c0*/  @!P0 ISETP.EQ.AND P1, PT, R40, RZ, PT ;  /* 0x000000ff2800820c */ /* 0x028fe20003f22270 */
[----:B------:R-:W-:Y:S01]  /*46d0*/  @!UPT UIADD3 URZ, UPT, UPT, URZ, URZ, URZ ;  /* 0x000000fffffff290 */ /* 0x000fe2000fffe0ff */
[----:B------:R-:W-:Y:S11]  /*46e0*/  @!P0 BRA `(.L_x_81) ;  /* 0x0000000000188947 */ /* 0x000ff60003800000 */
[----:B------:R-:W-:Y:S02]  /*46f0*/  LOP3.LUT P0, RZ, R74, 0xff, RZ, 0xc0, !PT ;  /* 0x000000ff4aff7812 */ /* 0x000fe4000780c0ff */
[----:B------:R-:W-:Y:S04]  /*4700*/  ISETP.NE.U32.AND P1, PT, R2, RZ, PT ;  /* 0x000000ff0200720c */ /* 0x000fe80003f25070 */
[----:B------:R-:W-:Y:S04]  /*4710*/  ISETP.NE.AND.EX P1, PT, R3, RZ, PT, P1 ;  /* 0x000000ff0300720c */ /* 0x000fe80003f25310 */
[----:B------:R-:W-:Y:S03]  /*4720*/  PLOP3.LUT P1, PT, P1, PT, PT, 0x8, 0x80 ;  /* 0x000000000080781c */ /* 0x000fe60000f2e170 */
[----:B------:R-:W-:Y:S11]  /*4730*/  @P0 ISETP.EQ.AND P1, PT, R40, RZ, PT ;  /* 0x000000ff2800020c */ /* 0x000ff60003f22270 */
[----:B------:R-:W-:Y:S02]  /*4740*/  @!UPT UIADD3 URZ, UPT, UPT, URZ, URZ, URZ ;  /* 0x000000fffffff290 */ /* 0x000fe4000fffe0ff */
.L_x_81:
[----:B------:R-:W2:Y:S01]  /*4750*/  SYNCS.PHASECHK.TRANS64.TRYWAIT P2, [UR21+0x60], R9 ;  /* 0x00006009ff0075a7 */ /* 0x000ea20008041115 */
[----:B------:R-:W-:Y:S04]  /*4760*/  ELECT P0, URZ, PT ;  /* 0x0000000000ff782f */ /* 0x000fe80003800000 */
[----:B------:R-:W-:Y:S11]  /*4770*/  PLOP3.LUT P1, PT, P1, P0, PT, 0xf2, 0x2f ;  /* 0x00000000002f781c */ /* 0x000ff60000f21e72 */
[----:B------:R-:W-:Y:S02]  /*4780*/  @!UPT UIADD3 URZ, UPT, UPT, URZ, URZ, URZ ;  /* 0x000000fffffff290 */ /* 0x000fe4000fffe0ff */
[----:B------:R-:W-:Y:S05]  /*4790*/  @!P1 IADD3 R8, P0, PT, R16, 0x580, RZ ;  /* 0x0000058010089810 */ /* 0x000fea0007f1e0ff */
[----:B-1----:R-:W-:Y:S01]  /*47a0*/  @!P1 IMAD.X R6, RZ, RZ, R17, P0 ;  /* 0x000000ffff069224 */ /* 0x002fe200000e0611 */
[----:B--2---:R-:W-:Y:S07]  /*47b0*/  @!P2 BRA `(.L_x_82) ;  /* 0x00000038000ca947 */ /* 0x004fee0003800000 */
.L_x_145:
[----:B------:R-:W-:Y:S01]  /*47c0*/  @!P1 R2UR UR5, R8 ;  /* 0x00000000080592ca */ /* 0x000fe200000e0000 */
[----:B------:R-:W-:Y:S01]  /*47d0*/  VOTEU.ALL UP0, P1 ;  /* 0x0000000000ff7886 */ /* 0x000fe20000800000 */
[----:B------:R-:W-:Y:S01]  /*47e0*/  @!P1 R2UR UR4, R6 ;  /* 0x00000000060492ca */ /* 0x000fe200000e0000 */
[----:B-1----:R-:W-:Y:S01]  /*47f0*/  @!P1 IMAD.MOV.U32 R0, RZ, RZ, 0x1000 ;  /* 0x00001000ff009424 */ /* 0x002fe200078e00ff */
[----:B------:R-:W-:Y:S01]  /*4800*/  UMOV UR8, 0x0 ;  /* 0x0000000000087882 */ /* 0x000fe20000000000 */
[----:B------:R-:W-:Y:S01]  /*4810*/  UMOV UR9, 0x10000000 ;  /* 0x1000000000097882 */ /* 0x000fe20000000000 */
[----:B------:R-:W-:Y:S01]  /*4820*/  @!UP0 UIADD3 UR16, UPT, UPT, UR21, 0x200, URZ ;  /* 0x0000020015108890 */ /* 0x000fe2000fffe0ff */
[----:B------:R-:W-:Y:S01]  /*4830*/  VIADD R14, R14, 0x1 ;  /* 0x000000010e0e7836 */ /* 0x000fe20000000000 */
[----:B------:R-:W-:Y:S01]  /*4840*/  VOTEU.ALL UP0, P1 ;  /* 0x0000000000ff7886 */ /* 0x000fe20000800000 */
[----:B------:R-:W-:Y:S01]  /*4850*/  UMOV UR20, UR36 ;  /* 0x0000002400147c82 */ /* 0x000fe20008000000 */
[----:B------:R-:W-:Y:S03]  /*4860*/  UPRMT UR6, UR45, 0x654, UR17 ;  /* 0x000006542d067896 */ /* 0x000fe60008000011 */
[----:B------:R-:W-:Y:S02]  /*4870*/  IMAD.U32 R10, RZ, RZ, UR5 ;  /* 0x00000005ff0a7e24 */ /* 0x000fe4000f8e00ff */
[----:B------:R-:W-:Y:S03]  /*4880*/  IMAD.U32 R11, RZ, RZ, UR4 ;  /* 0x00000004ff0b7e24 */ /* 0x000fe6000f8e00ff */
[----:B------:R-:W-:Y:S02]  /*4890*/  @!P1 R2UR UR4, R10 ;  /* 0x000000000a0492ca */ /* 0x000fe400000e0000 */
[----:B------:R-:W-:Y:S11]  /*48a0*/  @!P1 R2UR UR5, R11 ;  /* 0x000000000b0592ca */ /* 0x000ff600000e0000 */
[----:B------:R-:W-:Y:S02]  /*48b0*/  @!UPT UIADD3 URZ, UPT, UPT, URZ, URZ, URZ ;  /* 0x000000fffffff290 */ /* 0x000fe4000fffe0ff */
[----:B------:R1:W-:Y:S01]  /*48c0*/  @!UP0 UTMALDG.3D [UR16], [UR4], desc[UR8] ;  /* 0x00000810040085b4 */ /* 0x0003e20008011000 */
[----:B------:R1:W-:Y:S01]  /*48d0*/  @!P1 SYNCS.ARRIVE.TRANS64.RED.A0TR RZ, [UR21+0x50], R0 ;  /* 0x00005000ffff99a7 */ /* 0x0003e20008300415 */
[----:B------:R-:W-:Y:S01]  /*48e0*/  SYNCS.ARRIVE.TRANS64.RED.A1T0 RZ, [UR6], RZ ;  /* 0x000000ffffff79a7 */ /* 0x000fe20008100406 */
[----:B------:R-:W2:Y:S02]  /*48f0*/  SYNCS.PHASECHK.TRANS64.TRYWAIT P0, [UR21+0x68], R9 ;  /* 0x00006809ff0075a7 */ /* 0x000ea40008001115 */
[----:B-12---:R-:W-:Y:S05]  /*4900*/  @!P0 BRA `(.L_x_83) ;  /* 0x0000003400d08947 */ /* 0x006fea0003800000 */
.L_x_147:
[----:B------:R-:W-:Y:S01]  /*4910*/  @!P1 IADD3 R6, P0, PT, R16, 0x580, RZ ;  /* 0x0000058010069810 */ /* 0x000fe20007f1e0ff */
[----:B------:R-:W-:Y:S01]  /*4920*/  VOTEU.ALL UP0, P1 ;  /* 0x0000000000ff7886 */ /* 0x000fe20000800000 */
[----:B------:R-:W-:Y:S01]  /*4930*/  UMOV UR6, 0x0 ;  /* 0x0000000000067882 */ /* 0x000fe20000000000 */
[----:B------:R-:W-:Y:S01]  /*4940*/  UMOV UR7, 0x10000000 ;  /* 0x1000000000077882 */ /* 0x000fe20000000000 */
[----:B------:R-:W-:Y:S01]  /*4950*/  @!P1 R2UR UR5, R6 ;  /* 0x00000000060592ca */ /* 0x000fe200000e0000 */
[----:B-1----:R-:W-:Y:S01]  /*4960*/  @!P1 IMAD.X R0, RZ, RZ, R17, P0 ;  /* 0x000000ffff009224 */ /* 0x002fe200000e0611 */
[----:B------:R-:W-:Y:S01]  /*4970*/  @!UP0 UIADD3 UR10, UPT, UPT, UR18, 0x40, URZ ;  /* 0x00000040120a8890 */ /* 0x000fe2000fffe0ff */
[----:B------:R-:W-:Y:S01]  /*4980*/  R2UR UR16, R76 ;  /* 0x000000004c1072ca */ /* 0x000fe200000e0000 */
[----:B------:R-:W-:Y:S01]  /*4990*/  @!UP0 UIADD3 UR8, UPT, UPT, UR21, 0x1200, URZ ;  /* 0x0000120015088890 */ /* 0x000fe2000fffe0ff */
[----:B------:R-:W-:Y:S01]  /*49a0*/  ISETP.NE.AND P0, PT, R14, 0x2, PT ;  /* 0x000000020e00780c */ /* 0x000fe20003f05270 */
[----:B------:R-:W-:Y:S01]  /*49b0*/  @!UP0 UIADD3 UR9, UPT, UPT, UR21, 0x58, URZ ;  /* 0x0000005815098890 */ /* 0x000fe2000fffe0ff */
[----:B------:R-:W-:Y:S01]  /*49c0*/  @!P1 R2UR UR4, R0 ;  /* 0x00000000000492ca */ /* 0x000fe200000e0000 */
[----:B------:R-:W-:Y:S01]  /*49d0*/  VOTEU.ALL UP0, P1 ;  /* 0x0000000000ff7886 */ /* 0x000fe20000800000 */
[----:B------:R-:W-:Y:S01]  /*49e0*/  UMOV UR11, UR19 ;  /* 0x00000013000b7c82 */ /* 0x000fe20008000000 */
[----:B------:R-:W-:Y:S01]  /*49f0*/  UMOV UR12, UR36 ;  /* 0x00000024000c7c82 */ /* 0x000fe20008000000 */
[----:B------:R-:W-:Y:S01]  /*4a00*/  SEL R0, RZ, 0x1, P0 ;  /* 0x00000001ff007807 */ /* 0x000fe20000000000 */
[----:B------:R-:W-:Y:S01]  /*4a10*/  UIADD3 UR20, UPT, UPT, UR13, UR63, URZ ;  /* 0x0000003f0d147290 */ /* 0x000fe2000fffe0ff */
[----:B------:R-:W-:Y:S01]  /*4a20*/  IMAD.U32 R8, RZ, RZ, UR5 ;  /* 0x00000005ff087e24 */ /* 0x000fe2000f8e00ff */
[----:B------:R-:W-:Y:S01]  /*4a30*/  LOP3.LUT R15, R15, 0x1, RZ, 0x3c, !PT ;  /* 0x000000010f0f7812 */ /* 0x000fe200078e3cff */
[----:B------:R-:W-:Y:S01]  /*4a40*/  UPLOP3.LUT UP3, UPT, UPT, UPT, UPT, 0x80, 0x8 ;  /* 0x000000000008789c */ /* 0x000fe20003f6f070 */
[----:B------:R-:W-:Y:S01]  /*4a50*/  LOP3.LUT R13, R13, R0, RZ, 0x3c, !PT ;  /* 0x000000000d0d7212 */ /* 0x000fe200078e3cff */
[----:B------:R-:W-:Y:S01]  /*4a60*/  UIADD3 UR16, UPT, UPT, UR14, UR16, URZ ;  /* 0x000000100e107290 */ /* 0x000fe2000fffe0ff */
[----:B------:R-:W-:Y:S01]  /*4a70*/  SEL R14, R14, RZ, P0 ;  /* 0x000000ff0e0e7207 */ /* 0x000fe20000000000 */
[----:B------:R-:W-:Y:S01]  /*4a80*/  UMOV UR36, UR26 ;  /* 0x0000001a00247c82 */ /* 0x000fe20008000000 */
[----:B------:R-:W-:Y:S01]  /*4a90*/  IMAD.U32 R9, RZ, RZ, UR4 ;  /* 0x00000004ff097e24 */ /* 0x000fe2000f8e00ff */
[----:B------:R-:W-:Y:S04]  /*4aa0*/  @!P1 R2UR UR4, R8 ;  /* 0x00000000080492ca */ /* 0x000fe800000e0000 */
[----:B------:R-:W-:Y:S11]  /*4ab0*/  @!P1 R2UR UR5, R9 ;  /* 0x00000000090592ca */ /* 0x000ff600000e0000 */
[----:B------:R-:W-:Y:S02]  /*4ac0*/  @!UPT UIADD3 URZ, UPT, UPT, URZ, URZ, URZ ;  /* 0x000000fffffff290 */ /* 0x000fe4000fffe0ff */
[----:B------:R2:W-:Y:S01]  /*4ad0*/  @!UP0 UTMALDG.3D [UR8], [UR4], desc[UR6] ;  /* 0x00000608040085b4 */ /* 0x0005e20008011000 */
[----:B------:R2:W-:Y:S01]  /*4ae0*/  @!P1 SYNCS.ARRIVE.TRANS64.RED.A0TR RZ, [UR21+0x58], R7 ;  /* 0x00005807ffff99a7 */ /* 0x0005e20008300415 */
[----:B------:R-:W-:Y:S01]  /*4af0*/  SYNCS.ARRIVE.TRANS64.RED.A1T0 RZ, [UR33], RZ ;  /* 0x000000ffffff79a7 */ /* 0x000fe20008100421 */
[----:B------:R-:W-:Y:S05]  /*4b00*/  BRA.U UP1, `(.L_x_84) ;  /* 0xfffffff501247547 */ /* 0x000fea000b83ffff */
[----:B------:R-:W-:-:S04]  /*4b10*/  SHF.L.U32 R2, R15, 0x1f, RZ ;  /* 0x0000001f0f027819 */ /* 0x000fc800000006ff */
[----:B------:R-:W1:Y:S02]  /*4b20*/  SYNCS.PHASECHK.TRANS64.TRYWAIT P0, [UR21+0x60], R2 ;  /* 0x00006002ff0075a7 */ /* 0x000e640008001115 */
[----:B-1----:R-:W-:Y:S05]  /*4b30*/  @!P0 BRA `(.L_x_85) ;  /* 0x00000034005c8947 */ /* 0x002fea0003800000 */
.L_x_149:
[----:B-1----:R-:W-:-:S07]  /*4b40*/  MOV R0, UR21 ;  /* 0x0000001500007c02 */ /* 0x002fce0008000f00 */
.L_x_86:
[----:B-1----:R-:W-:-:S04]  /*4b50*/  SHF.L.U32 R2, R15, 0x1f, RZ ;  /* 0x0000001f0f027819 */ /* 0x002fc800000006ff */
[----:B------:R1:W3:Y:S03]  /*4b60*/  SYNCS.PHASECHK.TRANS64.TRYWAIT P0, [R0+URZ+0x68], R2 ;  /* 0x00006802000075a7 */ /* 0x0002e600080011ff */
[----:B---3--:R-:W-:Y:S05]  /*4b70*/  @!P0 NANOSLEEP.SYNCS 0x989680 ;  /* 0x009896800000895d */ /* 0x008fea0003900000 */
[----:B------:R-:W3:Y:S02]  /*4b80*/  @!P0 SYNCS.PHASECHK.TRANS64 P0, [R0+URZ+0x68], R2 ;  /* 0x00006802000085a7 */ /* 0x000ee400080010ff */
[----:B--23--:R-:W-:Y:S05]  /*4b90*/  @P0 EXIT ;  /* 0x000000000000094d */ /* 0x00cfea0003800000 */
[----:B------:R-:W-:Y:S05]  /*4ba0*/  BRA `(.L_x_86) ;  /* 0xfffffffc00e87947 */ /* 0x000fea000383ffff */
.L_x_75:
[----:B------:R-:W-:-:S06]  /*4bb0*/  UISETP.GE.AND UP0, UPT, UR17, 0x4, UPT ;  /* 0x000000041100788c */ /* 0x000fcc000bf06270 */
[----:B------:R-:W-:-:S13]  /*4bc0*/  PLOP3.LUT P0, PT, PT, PT, UP0, 0x80, 0x8 ;  /* 0x000000000008781c */ /* 0x000fda0003f0f008 */
[----:B------:R-:W-:Y:S05]  /*4bd0*/  @!P0 EXIT ;  /* 0x000000000000894d */ /* 0x000fea0003800000 */
[----:B------:R-:W-:Y:S01]  /*4be0*/  BAR.SYNC.DEFER_BLOCKING 0x6, 0xa0 ;  /* 0x0182800000007b1d */ /* 0x000fe20000010000 */
[C---:B------:R-:W-:Y:S01]  /*4bf0*/  IMAD.SHL.U32 R7, R84.reuse, 0x40, RZ ;  /* 0x0000004054077824 */ /* 0x040fe200078e00ff */
[C---:B------:R-:W-:Y:S01]  /*4c00*/  LOP3.LUT R86, R84.reuse, 0x60, RZ, 0xc0, !PT ;  /* 0x0000006054567812 */ /* 0x040fe200078ec0ff */
[C---:B------:R-:W-:Y:S01]  /*4c10*/  IMAD.SHL.U32 R4, R84.reuse, 0x20, RZ ;  /* 0x0000002054047824 */ /* 0x040fe200078e00ff */
[----:B------:R-:W-:Y:S01]  /*4c20*/  CS2R R82, SRZ ;  /* 0x0000000000527805 */ /* 0x000fe2000001ff00 */
[C---:B------:R-:W-:Y:S01]  /*4c30*/  IMAD.SHL.U32 R5, R84.reuse, 0x8, RZ ;  /* 0x0000000854057824 */ /* 0x040fe200078e00ff */
[----:B------:R-:W-:Y:S02]  /*4c40*/  UMOV UR44, 0x400 ;  /* 0x00000400002c7882 */ /* 0x000fe40000000000 */
[----:B------:R-:W1:Y:S01]  /*4c50*/  LDC.64 R72, c[0x0][0x8b0] ;  /* 0x00022c00ff487b82 */ /* 0x000e620000000a00 */
[----:B------:R-:W-:Y:S01]  /*4c60*/  ULEA UR44, UR45, UR44, 0x18 ;  /* 0x0000002c2d2c7291 */ /* 0x000fe2000f8ec0ff */
[----:B------:R-:W-:Y:S01]  /*4c70*/  LOP3.LUT R6, R7, 0x180, RZ, 0xc0, !PT ;  /* 0x0000018007067812 */ /* 0x000fe200078ec0ff */
[----:B------:R-:W-:Y:S01]  /*4c80*/  IMAD.U32 R37, R84, 0x10000, RZ ;  /* 0x0001000054257824 */ /* 0x000fe200078e00ff */
[----:B------:R-:W-:Y:S01]  /*4c90*/  LOP3.LUT R4, R4, 0xc00, RZ, 0xc0, !PT ;  /* 0x00000c0004047812 */ /* 0x000fe200078ec0ff */
[----:B------:R-:W-:Y:S01]  /*4ca0*/  UIADD3 UR4, UPT, UPT, UR44, 0x2200, URZ ;  /* 0x000022002c047890 */ /* 0x000fe2000fffe0ff */
[----:B------:R-:W-:Y:S01]  /*4cb0*/  LOP3.LUT R5, R6, 0x30, R5, 0xf8, !PT ;  /* 0x0000003006057812 */ /* 0x000fe200078ef805 */
[----:B------:R-:W-:Y:S01]  /*4cc0*/  IMAD.SHL.U32 R6, R84, 0x2, RZ ;  /* 0x0000000254067824 */ /* 0x000fe200078e00ff */
[----:B------:R-:W2:Y:S01]  /*4cd0*/  LDC.64 R70, c[0x0][0x8a8] ;  /* 0x00022a00ff467b82 */ /* 0x000ea20000000a00 */
[----:B------:R-:W-:Y:S01]  /*4ce0*/  LOP3.LUT R4, R4, 0x40, R7, 0xf8, !PT ;  /* 0x0000004004047812 */ /* 0x000fe200078ef807 */
[----:B------:R-:W-:Y:S01]  /*4cf0*/  IMAD.MOV.U32 R36, RZ, RZ, RZ ;  /* 0x000000ffff247224 */ /* 0x000fe200078e00ff */
[----:B------:R-:W-:Y:S01]  /*4d00*/  LOP3.LUT R37, R37, 0x600000, RZ, 0xc0, !PT ;  /* 0x0060000025257812 */ /* 0x000fe200078ec0ff */
[----:B------:R-:W-:Y:S01]  /*4d10*/  IMAD.MOV.U32 R78, RZ, RZ, RZ ;  /* 0x000000ffff4e7224 */ /* 0x000fe200078e00ff */
[----:B------:R-:W-:-:S02]  /*4d20*/  LOP3.LUT R84, R84, 0x2, RZ, 0xc0, !PT ;  /* 0x0000000254547812 */ /* 0x000fc400078ec0ff */
[----:B------:R-:W-:Y:S02]  /*4d30*/  CS2R R80, SRZ ;  /* 0x0000000000507805 */ /* 0x000fe4000001ff00 */
[----:B------:R-:W-:Y:S01]  /*4d40*/  LOP3.LUT R5, R5, 0x20, R6, 0x78, !PT ;  /* 0x0000002005057812 */ /* 0x000fe200078e7806 */
[----:B------:R-:W-:Y:S01]  /*4d50*/  IMAD.U32 R85, RZ, RZ, UR4 ;  /* 0x00000004ff557e24 */ /* 0x000fe2000f8e00ff */
[----:B------:R-:W3:Y:S01]  /*4d60*/  LDS R0, [UR44+0x130] ;  /* 0x0001302cff007984 */ /* 0x000ee20008000800 */
[----:B------:R-:W-:Y:S01]  /*4d70*/  LOP3.LUT R4, R4, 0x200, R7, 0xf8, !PT ;  /* 0x0000020004047812 */ /* 0x000fe200078ef807 */
[----:B------:R-:W-:Y:S01]  /*4d80*/  IMAD.MOV R79, RZ, RZ, -R84 ;  /* 0x000000ffff4f7224 */ /* 0x000fe200078e0a54 */
[----:B------:R-:W4:Y:S02]  /*4d90*/  LDCU UR58, c[0x0][0x370] ;  /* 0x00006e00ff3a77ac */ /* 0x000f240008000800 */
[----:B------:R-:W-:Y:S01]  /*4da0*/  LOP3.LUT R69, R4, R5, RZ, 0xfc, !PT ;  /* 0x0000000504457212 */ /* 0x000fe200078efcff */
[----:B------:R-:W1:Y:S01]  /*4db0*/  LDCU UR43, c[0x0][0xb0c] ;  /* 0x00016180ff2b77ac */ /* 0x000e620008000800 */
[----:B------:R-:W1:Y:S01]  /*4dc0*/  LDCU UR39, c[0x0][0xb30] ;  /* 0x00016600ff2777ac */ /* 0x000e620008000800 */
[----:B------:R-:W1:Y:S01]  /*4dd0*/  LDCU.64 UR56, c[0x0][0x888] ;  /* 0x00011100ff3877ac */ /* 0x000e620008000a00 */
[----:B------:R-:W1:Y:S01]  /*4de0*/  LDCU.64 UR40, c[0x0][0xb28] ;  /* 0x00016500ff2877ac */ /* 0x000e620008000a00 */
[----:B------:R-:W1:Y:S01]  /*4df0*/  LDCU.64 UR60, c[0x0][0x890] ;  /* 0x00011200ff3c77ac */ /* 0x000e620008000a00 */
[----:B------:R-:W1:Y:S01]  /*4e00*/  LDCU.128 UR52, c[0x0][0xb10] ;  /* 0x00016200ff3477ac */ /* 0x000e620008000c00 */
[----:B------:R-:W1:Y:S01]  /*4e10*/  LDCU UR47, c[0x0][0x374] ;  /* 0x00006e80ff2f77ac */ /* 0x000e620008000800 */
[----:B------:R-:W-:Y:S01]  /*4e20*/  UIADD3 UR62, UPT, UPT, UR44, 0x200, URZ ;  /* 0x000002002c3e7890 */ /* 0x000fe2000fffe0ff */
[----:B-1234-:R-:W-:-:S11]  /*4e30*/  IMAD.IADD R37, R0, 0x1, R37 ;  /* 0x0000000100257824 */ /* 0x01efd600078e0225 */
.L_x_112:
[----:B------:R-:W-:Y:S02]  /*4e40*/  LEA R3, R78, UR44, 0x3 ;  /* 0x0000002c4e037c11 */ /* 0x000fe4000f8e18ff */
[----:B------:R-:W-:Y:S02]  /*4e50*/  SHF.L.U32 R0, R82, 0x1f, RZ ;  /* 0x0000001f52007819 */ /* 0x000fe400000006ff */
[----:B-1----:R-:W-:Y:S02]  /*4e60*/  LEA R4, R78, UR44, 0x4 ;  /* 0x0000002c4e047c11 */ /* 0x002fe4000f8e20ff */
[----:B------:R-:W1:Y:S02]  /*4e70*/  SYNCS.PHASECHK.TRANS64.TRYWAIT P0, [R3+URZ+0x80], R0 ;  /* 0x00008000030075a7 */ /* 0x000e6400080011ff */
[----:B-1----:R-:W-:Y:S05]  /*4e80*/  @!P0 BRA `(.L_x_87) ;  /* 0x0000003000a08947 */ /* 0x002fea0003800000 */
.L_x_150:
        /* <DEDUP_REMOVED lines=8> */
[----:B--2---:R-:W-:Y:S11]  /*4f10*/  LOP3.LUT P0, RZ, R6, 0x1, RZ, 0xc0, !PT ;  /* 0x0000000106ff7812 */ /* 0x004ff6000780c0ff */
[----:B------:R-:W-:Y:S02]  /*4f20*/  @!UPT UIADD3 URZ, UPT, UPT, URZ, URZ, URZ ;  /* 0x000000fffffff290 */ /* 0x000fe4000fffe0ff */
[----:B---3--:R-:W-:Y:S01]  /*4f30*/  VOTEU.ANY UP1, P0 ;  /* 0x0000000000ff7886 */ /* 0x008fe20000020100 */
[----:B------:R-:W-:Y:S01]  /*4f40*/  PLOP3.LUT P0, PT, PT, PT, UP1, 0x80, 0x8 ;  /* 0x000000000008781c */ /* 0x000fe20003f0f018 */
[----:B------:R-:W-:Y:S11]  /*4f50*/  UP2UR UR46, UPR, URZ, 0x2 ;  /* 0x00000002ff2e7883 */ /* 0x000ff60008000000 */
[----:B------:R-:W-:Y:S01]  /*4f60*/  @!UPT UIADD3 URZ, UPT, UPT, URZ, URZ, URZ ;  /* 0x000000fffffff290 */ /* 0x000fe2000fffe0ff */
[----:B-1----:R-:W-:Y:S02]  /*4f70*/  @P0 SHF.R.U32.HI R0, RZ, 0x10, R5 ;  /* 0x00000010ff000819 */ /* 0x002fe40000011605 */
        /* <DEDUP_REMOVED lines=12> */
[----:B------:R-:W2:Y:S01]  /*5040*/  LDCU UR12, c[0x0][0xb20] ;  /* 0x00016400ff0c77ac */ /* 0x000ea20008000800 */
[----:B------:R-:W-:Y:S02]  /*5050*/  UIMAD.WIDE.U32 UR4, UR47, UR55, URZ ;  /* 0x000000372f0472a5 */ /* 0x000fe4000f8e00ff */
[----:B------:R-:W-:Y:S02]  /*5060*/  UIMAD.WIDE.U32 UR6, UR58, UR52, URZ ;  /* 0x000000343a0672a5 */ /* 0x000fe4000f8e00ff */
[----:B------:R-:W-:Y:S02]  /*5070*/  UISETP.NE.AND UP0, UPT, UR54, 0x1, UPT ;  /* 0x000000013600788c */ /* 0x000fe4000bf05270 */
[----:B------:R-:W-:Y:S02]  /*5080*/  UIMAD.WIDE.U32 UR8, UR37, UR55, URZ ;  /* 0x00000037250872a5 */ /* 0x000fe4000f8e00ff */
[----:B------:R-:W-:Y:S02]  /*5090*/  UIMAD.WIDE.U32 UR10, UR38, UR52, URZ ;  /* 0x00000034260a72a5 */ /* 0x000fe4000f8e00ff */
[----:B------:R-:W-:Y:S02]  /*50a0*/  UISETP.NE.AND UP1, UPT, UR43, 0x1, UPT ;  /* 0x000000012b00788c */ /* 0x000fe4000bf25270 */
[----:B------:R-:W-:Y:S01]  /*50b0*/  UISETP.NE.AND UP2, UPT, UR42, 0x1, UPT ;  /* 0x000000012a00788c */ /* 0x000fe2000bf45270 */
[----:B------:R-:W-:Y:S02]  /*50c0*/  UMOV UR4, UR5 ;  /* 0x0000000500047c82 */ /* 0x000fe40008000000 */
[----:B--2---:R-:W-:Y:S03]  /*50d0*/  USHF.R.U32.HI UR5, URZ, UR12, UR4 ;  /* 0x0000000cff057299 */ /* 0x004fe60008011604 */
[----:B------:R-:W-:Y:S02]  /*50e0*/  UMOV UR4, UR7 ;  /* 0x0000000700047c82 */ /* 0x000fe40008000000 */
[----:B------:R-:W-:Y:S02]  /*50f0*/  USHF.R.U32.HI UR7, URZ, UR53, UR4 ;  /* 0x00000035ff077299 */ /* 0x000fe40008011604 */
[----:B------:R-:W-:Y:S02]  /*5100*/  USEL UR4, UR47, UR5, !UP0 ;  /* 0x000000052f047287 */ /* 0x000fe4000c000000 */
[----:B------:R-:W-:Y:S01]  /*5110*/  USEL UR7, UR58, UR7, !UP1 ;  /* 0x000000073a077287 */ /* 0x000fe2000c800000 */
[----:B------:R-:W-:Y:S01]  /*5120*/  UMOV UR5, UR9 ;  /* 0x0000000900057c82 */ /* 0x000fe20008000000 */
[----:B------:R-:W-:Y:S02]  /*5130*/  UIMAD.WIDE.U32 UR8, UR4, UR40, URZ ;  /* 0x00000028040872a5 */ /* 0x000fe4000f8e00ff */
[----:B------:R-:W-:Y:S03]  /*5140*/  USHF.R.U32.HI UR6, URZ, UR12, UR5 ;  /* 0x0000000cff067299 */ /* 0x000fe60008011605 */
[----:B------:R-:W-:Y:S01]  /*5150*/  UMOV UR5, UR11 ;  /* 0x0000000b00057c82 */ /* 0x000fe20008000000 */
[----:B------:R-:W-:Y:S02]  /*5160*/  UIMAD.WIDE.U32 UR10, UR7, UR40, URZ ;  /* 0x00000028070a72a5 */ /* 0x000fe4000f8e00ff */
[----:B------:R-:W-:Y:S02]  /*5170*/  USHF.R.U32.HI UR12, URZ, UR53, UR5 ;  /* 0x00000035ff0c7299 */ /* 0x000fe40008011605 */
[----:B------:R-:W-:Y:S01]  /*5180*/  USEL UR6, UR37, UR6, !UP0 ;  /* 0x0000000625067287 */ /* 0x000fe2000c000000 */
[----:B------:R-:W-:Y:S02]  /*5190*/  UMOV UR5, UR9 ;  /* 0x0000000900057c82 */ /* 0x000fe40008000000 */
[----:B------:R-:W-:Y:S01]  /*51a0*/  UMOV UR10, UR11 ;  /* 0x0000000b000a7c82 */ /* 0x000fe20008000000 */
[----:B------:R-:W-:Y:S02]  /*51b0*/  @UP2 USHF.R.U32.HI UR4, URZ, UR41, UR5 ;  /* 0x00000029ff042299 */ /* 0x000fe40008011605 */
[----:B------:R-:W-:Y:S02]  /*51c0*/  @UP2 USHF.R.U32.HI UR7, URZ, UR41, UR10 ;  /* 0x00000029ff072299 */ /* 0x000fe4000801160a */
[----:B------:R-:W-:Y:S02]  /*51d0*/  UIMAD UR4, UR42, UR4, URZ ;  /* 0x000000042a0472a4 */ /* 0x000fe4000f8e02ff */
[----:B------:R-:W-:Y:S02]  /*51e0*/  UIMAD.WIDE.U32 UR10, UR6, UR40, URZ ;  /* 0x00000028060a72a5 */ /* 0x000fe4000f8e00ff */
[----:B------:R-:W-:Y:S02]  /*51f0*/  USEL UR5, UR38, UR12, !UP1 ;  /* 0x0000000c26057287 */ /* 0x000fe4000c800000 */
[----:B------:R-:W-:Y:S02]  /*5200*/  UIMAD UR8, UR42, UR7, URZ ;  /* 0x000000072a0872a4 */ /* 0x000fe4000f8e02ff */
[----:B------:R-:W-:Y:S03]  /*5210*/  UISETP.GE.AND UP0, UPT, UR6, UR4, UPT ;  /* 0x000000040600728c */ /* 0x000fe6000bf06270 */
[----:B------:R-:W-:Y:S01]  /*5220*/  UMOV UR4, UR11 ;  /* 0x0000000b00047c82 */ /* 0x000fe20008000000 */
[----:B------:R-:W-:Y:S02]  /*5230*/  UISETP.GE.OR UP0, UPT, UR5, UR8, UP0 ;  /* 0x000000080500728c */ /* 0x000fe40008706670 */
[----:B------:R-:W-:Y:S02]  /*5240*/  USHF.R.U32.HI UR4, URZ, UR41, UR4 ;  /* 0x00000029ff047299 */ /* 0x000fe40008011604 */
[----:B------:R-:W-:Y:S02]  /*5250*/  UIMAD.WIDE.U32 UR8, UR5, UR40, URZ ;  /* 0x00000028050872a5 */ /* 0x000fe4000f8e00ff */
[----:B------:R-:W-:Y:S02]  /*5260*/  USEL UR11, UR6, UR4, !UP2 ;  /* 0x00000004060b7287 */ /* 0x000fe4000d000000 */
[----:B------:R-:W-:Y:S02]  /*5270*/  UIADD3 UR8, UPT, UPT, -UR5, URZ, URZ ;  /* 0x000000ff05087290 */ /* 0x000fe4000fffe1ff */
[----:B------:R-:W-:Y:S01]  /*5280*/  UIADD3 UR10, UPT, UPT, -UR11, URZ, URZ ;  /* 0x000000ff0b0a7290 */ /* 0x000fe2000fffe1ff */
[----:B------:R-:W-:Y:S01]  /*5290*/  @!UP0 UMOV UR4, UR9 ;  /* 0x0000000900048c82 */ /* 0x000fe20008000000 */
[----:B------:R-:W-:Y:S02]  /*52a0*/  UIADD3 UR9, UPT, UPT, -UR6, URZ, URZ ;  /* 0x000000ff06097290 */ /* 0x000fe4000fffe1ff */
[----:B------:R-:W-:Y:S02]  /*52b0*/  @!UP0 USHF.R.U32.HI UR4, URZ, UR41, UR4 ;  /* 0x00000029ff048299 */ /* 0x000fe40008011604 */
[----:B------:R-:W-:Y:S02]  /*52c0*/  UIMAD UR10, UR42, UR10, UR6 ;  /* 0x0000000a2a0a72a4 */ /* 0x000fe4000f8e0206 */
[----:B------:R-:W-:Y:S04]  /*52d0*/  @!UP0 USEL UR4, UR5, UR4, !UP2 ;  /* 0x0000000405048287 */ /* 0x000fe8000d000000 */
[----:B------:R-:W-:Y:S02]  /*52e0*/  @!UP0 UIMAD UR10, UR7, UR10, UR4 ;  /* 0x0000000a070a82a4 */ /* 0x000fe4000f8e0204 */
[----:B------:R-:W-:Y:S02]  /*52f0*/  @!UP0 UIADD3 UR11, UPT, UPT, UR11, -UR4, URZ ;  /* 0x800000040b0b8290 */ /* 0x000fe4000fffe0ff */
[----:B------:R-:W-:Y:S02]  /*5300*/  UIMAD UR7, UR43, UR8, UR38 ;  /* 0x000000082b0772a4 */ /* 0x000fe4000f8e0226 */
[----:B------:R-:W-:Y:S02]  /*5310*/  @!UP0 UIMAD UR6, UR11, UR42, UR5 ;  /* 0x0000002a0b0682a4 */ /* 0x000fe4000f8e0205 */
[----:B------:R-:W-:Y:S01]  /*5320*/  UIMAD UR4, UR54, UR9, UR37 ;  /* 0x00000009360472a4 */ /* 0x000fe2000f8e0225 */
[----:B------:R-:W-:Y:S02]  /*5330*/  @!UP0 UMOV UR5, UR10 ;  /* 0x0000000a00058c82 */ /* 0x000fe40008000000 */
[----:B------:R-:W-:Y:S02]  /*5340*/  UIMAD UR38, UR5, UR43, UR7 ;  /* 0x0000002b052672a4 */ /* 0x000fe4000f8e0207 */
[----:B------:R-:W-:Y:S11]  /*5350*/  UIMAD UR37, UR6, UR54, UR4 ;  /* 0x00000036062572a4 */ /* 0x000ff6000f8e0204 */
[----:B------:R-:W-:Y:S01]  /*5360*/  @!UPT UIADD3 URZ, UPT, UPT, URZ, URZ, URZ ;  /* 0x000000fffffff290 */ /* 0x000fe2000fffe0ff */
.L_x_88:
[----:B------:R-:W-:Y:S01]  /*5370*/  UISETP.NE.AND UP0, UPT, UR39, 0x1, UPT ;  /* 0x000000012700788c */ /* 0x000fe2000bf05270 */
[----:B------:R-:W-:Y:S01]  /*5380*/  IADD3 R78, PT, PT, R78, 0x1, RZ ;  /* 0x000000014e4e7810 */ /* 0x000fe20007ffe0ff */
[----:B------:R-:W-:Y:S02]  /*5390*/  USHF.L.U32 UR50, UR16, 0x6, URZ ;  /* 0x0000000610327899 */ /* 0x000fe400080006ff */
[----:B------:R-:W-:Y:S07]  /*53a0*/  USHF.L.U32 UR49, UR20, 0x7, URZ ;  /* 0x0000000714317899 */ /* 0x000fee00080006ff */
[----:B------:R-:W2:Y:S01]  /*53b0*/  @!UP0 LDCU.128 UR12, c[0x0][0xb10] ;  /* 0x00016200ff0c87ac */ /* 0x000ea20008000c00 */
[----:B------:R-:W3:Y:S01]  /*53c0*/  @!UP0 LDCU UR5, c[0x0][0xb0c] ;  /* 0x00016180ff0587ac */ /* 0x000ee20008000800 */
[----:B------:R-:W4:Y:S01]  /*53d0*/  @!UP0 LDCU UR10, c[0x0][0xb20] ;  /* 0x00016400ff0a87ac */ /* 0x000f220008000800 */
[----:B--2---:R-:W-:Y:S02]  /*53e0*/  UIMAD.WIDE.U32 UR8, UR38, UR12, URZ ;  /* 0x0000000c260872a5 */ /* 0x004fe4000f8e00ff */
[----:B------:R-:W-:Y:S02]  /*53f0*/  UIMAD.WIDE.U32 UR6, UR37, UR15, URZ ;  /* 0x0000000f250672a5 */ /* 0x000fe4000f8e00ff */
[----:B------:R-:W-:Y:S03]  /*5400*/  @!UP0 UISETP.NE.AND UP1, UPT, UR14, 0x1, UPT ;  /* 0x000000010e00888c */ /* 0x000fe6000bf25270 */
[----:B------:R-:W-:Y:S01]  /*5410*/  @!UP0 UMOV UR4, UR9 ;  /* 0x0000000900048c82 */ /* 0x000fe20008000000 */
[----:B---3--:R-:W-:Y:S02]  /*5420*/  @!UP0 UISETP.NE.AND UP2, UPT, UR5, 0x1, UPT ;  /* 0x000000010500888c */ /* 0x008fe4000bf45270 */
[----:B------:R-:W-:Y:S01]  /*5430*/  @!UP0 USHF.R.U32.HI UR4, URZ, UR13, UR4 ;  /* 0x0000000dff048299 */ /* 0x000fe20008011604 */
[----:B------:R-:W-:Y:S02]  /*5440*/  @!UP0 UMOV UR6, UR7 ;  /* 0x0000000700068c82 */ /* 0x000fe40008000000 */
[----:B----4-:R-:W-:Y:S02]  /*5450*/  @!UP0 USHF.R.U32.HI UR6, URZ, UR10, UR6 ;  /* 0x0000000aff068299 */ /* 0x010fe40008011606 */
[----:B------:R-:W-:Y:S02]  /*5460*/  @!UP0 USEL UR7, UR38, UR4, !UP2 ;  /* 0x0000000426078287 */ /* 0x000fe4000d000000 */
[----:B------:R-:W-:Y:S04]  /*5470*/  @!UP0 USEL UR6, UR37, UR6, !UP1 ;  /* 0x0000000625068287 */ /* 0x000fe8000c800000 */
[----:B------:R-:W-:Y:S02]  /*5480*/  @!UP0 UIADD3 UR4, UPT, UPT, -UR7, UR6, URZ ;  /* 0x0000000607048290 */ /* 0x000fe4000fffe1ff */
[----:B------:R-:W-:Y:S02]  /*5490*/  @!UP0 UIADD3 UR6, UPT, UPT, UR7, -UR6, URZ ;  /* 0x8000000607068290 */ /* 0x000fe4000fffe0ff */
[----:B------:R-:W-:Y:S02]  /*54a0*/  @!UP0 UIMAD UR38, UR4, UR5, UR38 ;  /* 0x00000005042682a4 */ /* 0x000fe4000f8e0226 */
[----:B------:R-:W-:Y:S02]  /*54b0*/  @!UP0 UIMAD UR37, UR6, UR14, UR37 ;  /* 0x0000000e062582a4 */ /* 0x000fe4000f8e0225 */
[----:B------:R-:W-:Y:S09]  /*54c0*/  ULOP3.LUT UP0, URZ, UR62, 0x1b0, URZ, 0xc0, !UPT ;  /* 0x000001b03eff7892 */ /* 0x000ff2000f80c0ff */
[----:B------:R-:W-:Y:S05]  /*54d0*/  BRA.U !UP0, `(.L_x_89) ;  /* 0x0000000108407547 */ /* 0x000fea000b800000 */
[----:B------:R-:W2:Y:S01]  /*54e0*/  LDCU.64 UR8, c[0x4][0x80] ;  /* 0x01001000ff0877ac */ /* 0x000ea20008000a00 */
[----:B------:R-:W-:Y:S01]  /*54f0*/  MOV R3, 0x0 ;  /* 0x0000000000037802 */ /* 0x000fe20000000f00 */
[----:B------:R-:W-:Y:S02]  /*5500*/  HFMA2 R12, -RZ, RZ, 0, 5.9604644775390625e-08 ;  /* 0x00000001ff0c7431 */ /* 0x000fe400000001ff */
[----:B------:R-:W-:Y:S02]  /*5510*/  IMAD.MOV.U32 R8, RZ, RZ, 0x70 ;  /* 0x00000070ff087424 */ /* 0x000fe400078e00ff */
[----:B------:R-:W-:Y:S01]  /*5520*/  IMAD.MOV.U32 R13, RZ, RZ, RZ ;  /* 0x000000ffff0d7224 */ /* 0x000fe200078e00ff */
[----:B------:R-:W3:Y:S01]  /*5530*/  LDCU.64 UR6, c[0x4][0x88] ;  /* 0x01001100ff0677ac */ /* 0x000ee20008000a00 */
[----:B------:R-:W4:Y:S01]  /*5540*/  LDC.64 R2, c[0x4][R3] ;  /* 0x0100000003027b82 */ /* 0x000f220000000a00 */
[----:B------:R-:W1:Y:S01]  /*5550*/  LDCU.64 UR4, c[0x4][0x8] ;  /* 0x01000100ff0477ac */ /* 0x000e620008000a00 */
[----:B--2---:R-:W-:Y:S01]  /*5560*/  MOV R5, UR9 ;  /* 0x0000000900057c02 */ /* 0x004fe20008000f00 */
[----:B------:R-:W-:Y:S01]  /*5570*/  IMAD.U32 R4, RZ, RZ, UR8 ;  /* 0x00000008ff047e24 */ /* 0x000fe2000f8e00ff */
[----:B---3--:R-:W-:Y:S01]  /*5580*/  MOV R7, UR7 ;  /* 0x0000000700077c02 */ /* 0x008fe20008000f00 */
[----:B------:R-:W-:Y:S01]  /*5590*/  IMAD.U32 R6, RZ, RZ, UR6 ;  /* 0x00000006ff067e24 */ /* 0x000fe2000f8e00ff */
[----:B-1----:R-:W-:Y:S01]  /*55a0*/  MOV R11, UR5 ;  /* 0x00000005000b7c02 */ /* 0x002fe20008000f00 */
[----:B------:R-:W-:Y:S02]  /*55b0*/  IMAD.U32 R10, RZ, RZ, UR4 ;  /* 0x00000004ff0a7e24 */ /* 0x000fe4000f8e00ff */
[----:B------:R-:W-:Y:S07]  /*55c0*/  LEPC R20, `(.L_x_89) ;  /* 0x000000001014794e */ /* 0x000fee0000000000 */
[----:B----45:R-:W-:Y:S05]  /*55d0*/  CALL.ABS.NOINC R2 ;  /* 0x0000000002007343 */ /* 0x030fea0003c00000 */
.L_x_89:
[----:B------:R-:W-:Y:S01]  /*55e0*/  LOP3.LUT P0, RZ, R85, 0x1b0, RZ, 0xc0, !PT ;  /* 0x000001b055ff7812 */ /* 0x000fe2000780c0ff */
[----:B------:R-:W-:Y:S11]  /*55f0*/  BSSY.RECONVERGENT B6, `(.L_x_90) ;  /* 0x0000013000067945 */ /* 0x000ff60003800200 */
[----:B------:R-:W-:Y:S01]  /*5600*/  @!UPT UIADD3 URZ, UPT, UPT, URZ, URZ, URZ ;  /* 0x000000fffffff290 */ /* 0x000fe2000fffe0ff */
[----:B------:R-:W-:Y:S05]  /*5610*/  @!P0 BRA `(.L_x_91) ;  /* 0x0000000000408947 */ /* 0x000fea0003800000 */
        /* <DEDUP_REMOVED lines=16> */
.L_x_91:
[----:B------:R-:W-:Y:S05]  /*5720*/  BSYNC.RECONVERGENT B6 ;  /* 0x0000000000067941 */ /* 0x000fea0003800200 */
.L_x_90:
[----:B------:R-:W-:Y:S01]  /*5730*/  R2UR UR4, R77 ;  /* 0x000000004d0472ca */ /* 0x000fe200000e0000 */
[----:B------:R-:W-:Y:S01]  /*5740*/  UISETP.NE.U32.AND UP0, UPT, UR60, URZ, UPT ;  /* 0x000000ff3c00728c */ /* 0x000fe2000bf05070 */
[----:B------:R-:W-:Y:S02]  /*5750*/  ISETP.NE.U32.AND P4, PT, R72, RZ, PT ;  /* 0x000000ff4800720c */ /* 0x000fe40003f85070 */
[----:B------:R-:W-:Y:S01]  /*5760*/  ISETP.NE.U32.AND P2, PT, RZ, UR56, PT ;  /* 0x00000038ff007c0c */ /* 0x000fe2000bf45070 */
[----:B------:R-:W-:Y:S01]  /*5770*/  UISETP.NE.AND.EX UP1, UPT, UR61, URZ, UPT, UP0 ;  /* 0x000000ff3d00728c */ /* 0x000fe2000bf25300 */
[----:B------:R-:W-:Y:S01]  /*5780*/  ISETP.NE.AND.EX P4, PT, R73, RZ, PT, P4 ;  /* 0x000000ff4900720c */ /* 0x000fe20003f85340 */
[----:B------:R-:W-:Y:S01]  /*5790*/  UPLOP3.LUT UP0, UPT, UPT, UPT, UPT, 0x40, 0x4 ;  /* 0x000000000004789c */ /* 0x000fe20003f0e870 */
[----:B------:R-:W-:Y:S05]  /*57a0*/  ISETP.NE.AND.EX P2, PT, RZ, UR57, PT, P2 ;  /* 0x00000039ff007c0c */ /* 0x000fea000bf45320 */
[----:B------:R-:W-:Y:S06]  /*57b0*/  UISETP.NE.AND UP2, UPT, UR4, URZ, UPT ;  /* 0x000000ff0400728c */ /* 0x000fec000bf45270 */
[----:B------:R-:W-:Y:S05]  /*57c0*/  PLOP3.LUT P1, PT, PT, PT, UP2, 0x80, 0x8 ;  /* 0x000000000008781c */ /* 0x000fea0003f2f028 */
[----:B------:R-:W-:Y:S06]  /*57d0*/  @UP2 UPLOP3.LUT UP0, UPT, UPT, UPT, UP1, 0x80, 0x8 ;  /* 0x000000000008289c */ /* 0x000fec0003f0f010 */
[----:B------:R-:W-:Y:S01]  /*57e0*/  PLOP3.LUT P0, PT, PT, PT, UP0, 0x80, 0x8 ;  /* 0x000000000008781c */ /* 0x000fe20003f0f008 */
[----:B------:R-:W-:Y:S01]  /*57f0*/  @!UPT UIADD3 URZ, UPT, UPT, URZ, URZ, URZ ;  /* 0x000000fffffff290 */ /* 0x000fe2000fffe0ff */
[----:B------:R-:W-:Y:S11]  /*5800*/  BRA.U !UP1, `(.L_x_92) ;  /* 0x00000001093c7547 */ /* 0x000ff6000b800000 */
[----:B------:R-:W-:Y:S01]  /*5810*/  UISETP.NE.U32.AND UP0, UPT, UR56, URZ, UPT ;  /* 0x000000ff3800728c */ /* 0x000fe2000bf05070 */
[----:B-1----:R-:W-:Y:S01]  /*5820*/  HFMA2 R0, -RZ, RZ, 0, 5.9604644775390625e-08 ;  /* 0x00000001ff007431 */ /* 0x002fe200000001ff */
[----:B------:R-:W1:Y:S01]  /*5830*/  LDCU.64 UR8, c[0x0][0x358] ;  /* 0x00006b00ff0877ac */ /* 0x000e620008000a00 */
[----:B------:R-:W-:Y:S01]  /*5840*/  IMAD.MOV.U32 R74, RZ, RZ, 0x1 ;  /* 0x00000001ff4a7424 */ /* 0x000fe200078e00ff */
[----:B------:R-:W-:Y:S06]  /*5850*/  UISETP.NE.AND.EX UP0, UPT, UR57, URZ, UPT, UP0 ;  /* 0x000000ff3900728c */ /* 0x000fec000bf05300 */
[----:B------:R-:W-:Y:S05]  /*5860*/  PLOP3.LUT P3, PT, PT, PT, UP0, 0x80, 0x8 ;  /* 0x000000000008781c */ /* 0x000fea0003f6f008 */
[----:B------:R-:W2:Y:S01]  /*5870*/  @UP0 LDCU.64 UR4, c[0x0][0x888] ;  /* 0x00011100ff0407ac */ /* 0x000ea20008000a00 */
[----:B------:R-:W-:Y:S07]  /*5880*/  @UP0 UIMAD UR6, UR36, UR60, URZ ;  /* 0x0000003c240602a4 */ /* 0x000fee000f8e02ff */
[----:B------:R-:W-:Y:S01]  /*5890*/  @!P3 PRMT R74, R0, 0x7610, R74 ;  /* 0x00007610004ab816 */ /* 0x000fe2000000004a */
[----:B--2---:R-:W-:Y:S06]  /*58a0*/  @UP0 UIMAD.WIDE UR4, UR6, 0x4, UR4 ;  /* 0x00000004060408a5 */ /* 0x004fec000f8e0204 */
[----:B-----5:R-:W-:Y:S01]  /*58b0*/  IMAD.U32 R40, RZ, RZ, UR4 ;  /* 0x00000004ff287e24 */ /* 0x020fe2000f8e00ff */
[----:B------:R-:W-:Y:S04]  /*58c0*/  MOV R41, UR5 ;  /* 0x0000000500297c02 */ /* 0x000fe80008000f00 */
[----:B------:R-:W2:Y:S01]  /*58d0*/  @!UP0 LDCU UR4, c[0x0][0x880] ;  /* 0x00011000ff0487ac */ /* 0x000ea20008000800 */
[----:B-1----:R3:W5:Y:S02]  /*58e0*/  @P3 LDG.E R40, desc[UR8][R40.64] ;  /* 0x0000000828283981 */ /* 0x002764000c1e1900 */
[----:B--23--:R-:W-:Y:S02]  /*58f0*/  @!P3 IMAD.U32 R40, RZ, RZ, UR4 ;  /* 0x00000004ff28be24 */ /* 0x00cfe4000f8e00ff */
.L_x_92:
[----:B------:R-:W-:Y:S05]  /*5900*/  @!P4 BRA `(.L_x_93) ;  /* 0x000000000024c947 */ /* 0x000fea0003800000 */
[----:B------:R-:W-:Y:S01]  /*5910*/  ISETP.NE.U32.AND P3, PT, R70, RZ, PT ;  /* 0x000000ff4600720c */ /* 0x000fe20003f65070 */
[----:B------:R-:W2:Y:S03]  /*5920*/  LDCU.64 UR4, c[0x0][0x358] ;  /* 0x00006b00ff0477ac */ /* 0x000ea60008000a00 */
[----:B------:R-:W-:Y:S11]  /*5930*/  ISETP.NE.AND.EX P3, PT, R71, RZ, PT, P3 ;  /* 0x000000ff4700720c */ /* 0x000ff60003f65330 */
[----:B------:R-:W-:Y:S02]  /*5940*/  @!UPT UIADD3 URZ, UPT, UPT, URZ, URZ, URZ ;  /* 0x000000fffffff290 */ /* 0x000fe4000fffe0ff */
[----:B------:R-:W3:Y:S01]  /*5950*/  @P3 LDC.64 R2, c[0x0][0x8a8] ;  /* 0x00022a00ff023b82 */ /* 0x000ee20000000a00 */
[----:B-1----:R-:W-:Y:S04]  /*5960*/  @P3 IMAD R0, R72, UR36, RZ ;  /* 0x0000002448003c24 */ /* 0x002fe8000f8e02ff */
[----:B---3--:R-:W-:Y:S05]  /*5970*/  @P3 IMAD.WIDE R2, R0, 0x4, R2 ;  /* 0x0000000400023825 */ /* 0x008fea00078e0202 */
[----:B--2--5:R2:W5:Y:S02]  /*5980*/  @P3 LDG.E R38, desc[UR4][R2.64] ;  /* 0x0000000402263981 */ /* 0x024564000c1e1900 */
[----:B--2---:R-:W3:Y:S02]  /*5990*/  @!P3 LDC R38, c[0x0][0x8a0] ;  /* 0x00022800ff26bb82 */ /* 0x004ee40000000800 */
.L_x_93:
[----:B-----5:R-:W-:Y:S01]  /*59a0*/  ISETP.NE.AND P4, PT, R40, RZ, PT ;  /* 0x000000ff2800720c */ /* 0x020fe20003f85270 */
[----:B------:R-:W-:Y:S01]  /*59b0*/  BSSY B1, `(.L_x_94) ;  /* 0x0000042000017945 */ /* 0x000fe20003800000 */
[----:B------:R-:W-:Y:S01]  /*59c0*/  SEL R6, RZ, 0xffffffff, P2 ;  /* 0xffffffffff067807 */ /* 0x000fe20001000000 */
[----:B------:R-:W-:Y:S01]  /*59d0*/  IMAD.MOV.U32 R56, RZ, RZ, 0x1 ;  /* 0x00000001ff387424 */ /* 0x000fe200078e00ff */
[----:B------:R-:W-:Y:S02]  /*59e0*/  LOP3.LUT P3, RZ, R74, 0xff, RZ, 0xc0, !PT ;  /* 0x000000ff4aff7812 */ /* 0x000fe4000786c0ff */
[----:B------:R-:W-:Y:S02]  /*59f0*/  CS2R R46, SRZ ;  /* 0x00000000002e7805 */ /* 0x000fe4000001ff00 */
[----:B-1----:R-:W-:Y:S02]  /*5a00*/  @P1 SEL R0, RZ, 0xffffffff, P4 ;  /* 0xffffffffff001807 */ /* 0x002fe40002000000 */
[----:B------:R-:W-:Y:S02]  /*5a10*/  CS2R R44, SRZ ;  /* 0x00000000002c7805 */ /* 0x000fe4000001ff00 */
[----:B------:R-:W-:Y:S02]  /*5a20*/  LEA R3, R81, UR44, 0x3 ;  /* 0x0000002c51037c11 */ /* 0x000fe4000f8e18ff */
[----:B------:R-:W-:Y:S02]  /*5a30*/  CS2R R50, SRZ ;  /* 0x0000000000327805 */ /* 0x000fe4000001ff00 */
[----:B------:R-:W-:Y:S02]  /*5a40*/  @P0 SEL R0, R6, R0, !P3 ;  /* 0x0000000006000207 */ /* 0x000fe40005800000 */
[----:B------:R-:W-:Y:S02]  /*5a50*/  CS2R R48, SRZ ;  /* 0x0000000000307805 */ /* 0x000fe4000001ff00 */
[----:B------:R-:W-:Y:S02]  /*5a60*/  LEA R43, R36, UR44, 0x3 ;  /* 0x0000002c242b7c11 */ /* 0x000fe4000f8e18ff */
[----:B------:R-:W-:Y:S02]  /*5a70*/  @P1 LOP3.LUT R0, R0, 0x1, RZ, 0xc0, !PT ;  /* 0x0000000100001812 */ /* 0x000fe400078ec0ff */
[----:B------:R-:W-:Y:S02]  /*5a80*/  SHF.L.U32 R4, R83, 0x1f, RZ ;  /* 0x0000001f53047819 */ /* 0x000fe400000006ff */
[----:B------:R-:W-:Y:S02]  /*5a90*/  ISETP.NE.U32.OR P6, PT, R0, 0x1, !P1 ;  /* 0x000000010000780c */ /* 0x000fe40004fc5470 */
[----:B------:R-:W-:Y:S02]  /*5aa0*/  PLOP3.LUT P2, PT, PT, PT, UP1, 0x80, 0x8 ;  /* 0x000000000008781c */ /* 0x000fe40003f4f018 */
[----:B------:R-:W-:Y:S02]  /*5ab0*/  LEA.HI R39, R36, R36, RZ, 0x1 ;  /* 0x0000002424277211 */ /* 0x000fe400078f08ff */
[----:B------:R-:W-:Y:S02]  /*5ac0*/  SEL R5, RZ, 0xffffffff, P4 ;  /* 0xffffffffff057807 */ /* 0x000fe40002000000 */
[----:B------:R-:W-:Y:S05]  /*5ad0*/  P2R R2, PR, RZ, 0x40 ;  /* 0x00000040ff027803 */ /* 0x000fea0000000000 */
[----:B------:R-:W-:Y:S02]  /*5ae0*/  @P6 SHF.L.U32 R0, R80, 0x1f, RZ ;  /* 0x0000001f50006819 */ /* 0x000fe400000006ff */
[----:B------:R-:W-:Y:S02]  /*5af0*/  @P2 SEL R5, R6, R5, !P3 ;  /* 0x0000000506052207 */ /* 0x000fe40005800000 */
[----:B------:R1:W2:Y:S02]  /*5b00*/  @P6 SYNCS.PHASECHK.TRANS64.TRYWAIT P1, [R3+URZ+0x50], R0 ;  /* 0x00005000030065a7 */ /* 0x0002a400080211ff */
[----:B------:R-:W-:Y:S04]  /*5b10*/  LOP3.LUT R5, R5, 0x1, RZ, 0xc0, !PT ;  /* 0x0000000105057812 */ /* 0x000fe800078ec0ff */
[----:B------:R-:W-:Y:S04]  /*5b20*/  ISETP.NE.U32.AND P5, PT, R5, 0x1, PT ;  /* 0x000000010500780c */ /* 0x000fe80003fa5070 */
[----:B------:R-:W-:Y:S01]  /*5b30*/  P2R R57, PR, RZ, 0x20 ;  /* 0x00000020ff397803 */ /* 0x000fe20000000000 */
[----:B------:R4:W3:Y:S01]  /*5b40*/  SYNCS.PHASECHK.TRANS64.TRYWAIT P0, [R43+URZ+0xa0], R4 ;  /* 0x0000a0042b0075a7 */ /* 0x0008e200080011ff */
[C---:B-1----:R-:W-:Y:S01]  /*5b50*/  IMAD.SHL.U32 R0, R39.reuse, 0x40, RZ ;  /* 0x0000004027007824 */ /* 0x042fe200078e00ff */
[----:B------:R-:W-:Y:S04]  /*5b60*/  LOP3.LUT R39, R39, 0xffe, RZ, 0xc0, !PT ;  /* 0x00000ffe27277812 */ /* 0x000fe800078ec0ff */
[----:B------:R-:W-:Y:S01]  /*5b70*/  LOP3.LUT R0, R0, 0xffffff80, RZ, 0xc0, !PT ;  /* 0xffffff8000007812 */ /* 0x000fe200078ec0ff */
[----:B------:R-:W-:Y:S04]  /*5b80*/  IMAD.IADD R39, R36, 0x1, -R39 ;  /* 0x0000000124277824 */ /* 0x000fe800078e0a27 */
[----:B------:R-:W-:Y:S04]  /*5b90*/  IMAD.IADD R0, R37, 0x1, R0 ;  /* 0x0000000125007824 */ /* 0x000fe800078e0200 */
[----:B------:R-:W-:Y:S01]  /*5ba0*/  IMAD R39, R39, 0x100000, R0 ;  /* 0x0010000027277824 */ /* 0x000fe200078e0200 */
[----:B--2---:R-:W-:Y:S01]  /*5bb0*/  @P6 SEL R56, RZ, 0x1, !P1 ;  /* 0x00000001ff386807 */ /* 0x004fe20004800000 */
[----:B----4-:R-:W-:Y:S06]  /*5bc0*/  @!P6 BRA `(.L_x_95) ;  /* 0x000000000080e947 */ /* 0x010fec0003800000 */
[----:B------:R-:W-:Y:S01]  /*5bd0*/  @P5 IMAD R6, R81, 0x1000, R69 ;  /* 0x0000100051065824 */ /* 0x000fe200078e0245 */
[----:B------:R-:W-:Y:S01]  /*5be0*/  ISETP.NE.AND P1, PT, R56, RZ, PT ;  /* 0x000000ff3800720c */ /* 0x000fe20003f25270 */
[----:B------:R-:W-:Y:S01]  /*5bf0*/  BSSY B0, `(.L_x_96) ;  /* 0x000000b000007945 */ /* 0x000fe20003800000 */
[----:B------:R-:W-:Y:S01]  /*5c00*/  CS2R R50, SRZ ;  /* 0x0000000000327805 */ /* 0x000fe2000001ff00 */
[----:B------:R-:W-:Y:S01]  /*5c10*/  @P5 VIADD R5, R6, UR44 ;  /* 0x0000002c06055c36 */ /* 0x000fe20008000000 */
[----:B------:R-:W-:Y:S02]  /*5c20*/  CS2R R48, SRZ ;  /* 0x0000000000307805 */ /* 0x000fe4000001ff00 */
[----:B------:R-:W-:Y:S02]  /*5c30*/  CS2R R46, SRZ ;  /* 0x00000000002e7805 */ /* 0x000fe4000001ff00 */
[----:B------:R-:W-:Y:S01]  /*5c40*/  CS2R R44, SRZ ;  /* 0x00000000002c7805 */ /* 0x000fe2000001ff00 */
[----:B------:R-:W-:Y:S04]  /*5c50*/  @P5 IMAD R5, R84, -0x10, R5 ;  /* 0xfffffff054055824 */ /* 0x000fe800078e0205 */
[----:B------:R-:W-:Y:S05]  /*5c60*/  @P1 BRA `(.L_x_97) ;  /* 0x00000000000c1947 */ /* 0x000fea0003800000 */
[----:B------:R-:W-:Y:S04]  /*5c70*/  SHF.L.U32 R0, R80, 0x1f, RZ ;  /* 0x0000001f50007819 */ /* 0x000fe800000006ff */
[----:B------:R-:W1:Y:S02]  /*5c80*/  SYNCS.PHASECHK.TRANS64.TRYWAIT P1, [R3+URZ+0x50], R0 ;  /* 0x00005000030075a7 */ /* 0x000e6400080211ff */
[----:B-1----:R-:W-:Y:S05]  /*5c90*/  @!P1 BRA `(.L_x_98) ;  /* 0x0000002400309947 */ /* 0x002fea0003800000 */
.L_x_97:
[----:B------:R-:W-:Y:S05]  /*5ca0*/  BSYNC B0 ;  /* 0x0000000000007941 */ /* 0x000fea0003800000 */
.L_x_96:
[----:B------:R-:W-:Y:S01]  /*5cb0*/  ISETP.NE.AND P1, PT, R57, RZ, PT ;  /* 0x000000ff3900720c */ /* 0x000fe20003f25270 */
[----:B-1----:R-:W-:Y:S02]  /*5cc0*/  VIADD R3, R3, 0x60 ;  /* 0x0000006003037836 */ /* 0x002fe40000000000 */
[----:B------:R-:W-:Y:S02]  /*5cd0*/  IMAD.U32 R0, RZ, RZ, UR45 ;  /* 0x0000002dff007e24 */ /* 0x000fe4000f8e00ff */
[----:B------:R-:W-:Y:S03]  /*5ce0*/  VIADD R81, R81, 0x1 ;  /* 0x0000000151517836 */ /* 0x000fe60000000000 */
[----:B------:R-:W-:Y:S05]  /*5cf0*/  PRMT R0, R0, 0x654, R3 ;  /* 0x0000065400007816 */ /* 0x000fea0000000003 */
[----:B------:R1:W2:Y:S04]  /*5d00*/  @P1 LDS.128 R48, [R6+UR44+0x200] ;  /* 0x0002002c06301984 */ /* 0x0002a80008000c00 */
[----:B------:R1:W4:Y:S01]  /*5d10*/  @P1 LDS.128 R44, [R5+0x210] ;  /* 0x00021000052c1984 */ /* 0x0003220000000c00 */
[C---:B------:R-:W-:Y:S01]  /*5d20*/  ISETP.NE.AND P1, PT, R81.reuse, 0x2, PT ;  /* 0x000000025100780c */ /* 0x040fe20003f25270 */
[----:B------:R-:W-:Y:S01]  /*5d30*/  @!PT LDS RZ, [RZ] ;  /* 0x00000000fffff984 */ /* 0x000fe20000000800 */
[----:B------:R-:W-:Y:S01]  /*5d40*/  @!PT LDS RZ, [RZ] ;  /* 0x00000000fffff984 */ /* 0x000fe20000000800 */
[----:B------:R-:W-:Y:S01]  /*5d50*/  @!PT LDS RZ, [RZ] ;  /* 0x00000000fffff984 */ /* 0x000fe20000000800 */
[----:B------:R-:W-:Y:S01]  /*5d60*/  @!PT LDS RZ, [RZ] ;  /* 0x00000000fffff984 */ /* 0x000fe20000000800 */
[----:B------:R5:W-:Y:S06]  /*5d70*/  MEMBAR.ALL.CTA ;  /* 0x0000000000007992 */ /* 0x000bec0000008000 */
[----:B-----5:R-:W5:Y:S01]  /*5d80*/  FENCE.VIEW.ASYNC.S ;  /* 0x00000000000073c6 */ /* 0x020f620000000000 */
[----:B------:R-:W-:Y:S01]  /*5d90*/  SEL R81, R81, RZ, P1 ;  /* 0x000000ff51517207 */ /* 0x000fe20000800000 */
[----:B-----5:R5:W-:Y:S02]  /*5da0*/  SYNCS.ARRIVE.TRANS64.RED.A1T0 RZ, [R0+URZ], RZ ;  /* 0x000000ff00ff79a7 */ /* 0x020be400081004ff */
[----:B-----5:R-:W-:Y:S04]  /*5db0*/  SEL R0, RZ, 0x1, P1 ;  /* 0x00000001ff007807 */ /* 0x020fe80000800000 */
[----:B-12---:R-:W-:Y:S02]  /*5dc0*/  LOP3.LUT R80, R80, R0, RZ, 0x3c, !PT ;  /* 0x0000000050507212 */ /* 0x006fe400078e3cff */
.L_x_95:
[----:B------:R-:W-:Y:S05]  /*5dd0*/  BSYNC B1 ;  /* 0x0000000000017941 */ /* 0x000fea0003800000 */
.L_x_94:
[----:B------:R-:W-:Y:S04]  /*5de0*/  SHF.R.U32.HI R0, RZ, 0x15, R39 ;  /* 0x00000015ff007819 */ /* 0x000fe80000011627 */
[----:B------:R-:W-:Y:S01]  /*5df0*/  LOP3.LUT P1, RZ, R0, 0x3, R75, 0x48, !PT ;  /* 0x0000000300ff7812 */ /* 0x000fe2000782484b */
[----:B------:R-:W-:Y:S01]  /*5e00*/  @!UPT UIADD3 URZ, UPT, UPT, URZ, URZ, URZ ;  /* 0x000000fffffff290 */ /* 0x000fe2000fffe0ff */
[----:B---3--:R-:W-:Y:S11]  /*5e10*/  @P0 BRA `(.L_x_99) ;  /* 0x0000000000080947 */ /* 0x008ff60003800000 */
[----:B------:R-:W1:Y:S02]  /*5e20*/  SYNCS.PHASECHK.TRANS64.TRYWAIT P0, [R43+URZ+0xa0], R4 ;  /* 0x0000a0042b0075a7 */ /* 0x000e6400080011ff */
[----:B-1----:R-:W-:Y:S05]  /*5e30*/  @!P0 BRA `(.L_x_100) ;  /* 0x0000002000dc8947 */ /* 0x002fea0003800000 */
.L_x_99:
        /* <DEDUP_REMOVED lines=8> */
[----:B------:R-:W5:Y:S01]  /*5ec0*/  LDCU.64 UR4, c[0x4][0x10] ;  /* 0x01000200ff0477ac */ /* 0x000f620008000a00 */
[----:B--2---:R-:W-:Y:S01]  /*5ed0*/  MOV R5, UR9 ;  /* 0x0000000900057c02 */ /* 0x004fe20008000f00 */
[----:B-1----:R-:W-:Y:S01]  /*5ee0*/  IMAD.U32 R4, RZ, RZ, UR8 ;  /* 0x00000008ff047e24 */ /* 0x002fe2000f8e00ff */
[----:B---3--:R-:W-:Y:S01]  /*5ef0*/  MOV R7, UR7 ;  /* 0x0000000700077c02 */ /* 0x008fe20008000f00 */
[----:B------:R-:W-:Y:S01]  /*5f00*/  IMAD.U32 R6, RZ, RZ, UR6 ;  /* 0x00000006ff067e24 */ /* 0x000fe2000f8e00ff */
[----:B-----5:R-:W-:Y:S01]  /*5f10*/  MOV R11, UR5 ;  /* 0x00000005000b7c02 */ /* 0x020fe20008000f00 */
[----:B------:R-:W-:Y:S02]  /*5f20*/  IMAD.U32 R10, RZ, RZ, UR4 ;  /* 0x00000004ff0a7e24 */ /* 0x000fe4000f8e00ff */
[----:B------:R-:W-:Y:S07]  /*5f30*/  LEPC R20, `(.L_x_101) ;  /* 0x000000001014794e */ /* 0x000fee0000000000 */
[----:B----4-:R-:W-:Y:S05]  /*5f40*/  CALL.ABS.NOINC R14 ;  /* 0x000000000e007343 */ /* 0x010fea0003c00000 */
.L_x_101:
[----:B------:R-:W-:Y:S05]  /*5f50*/  WARPSYNC.ALL ;  /* 0x0000000000007948 */ /* 0x000fea0003800000 */
[----:B------:R-:W-:Y:S01]  /*5f60*/  R2UR UR4, R39 ;  /* 0x00000000270472ca */ /* 0x000fe200000e0000 */
[----:B------:R-:W-:Y:S01]  /*5f70*/  BSSY.RECONVERGENT B0, `(.L_x_102) ;  /* 0x00000a0000007945 */ /* 0x000fe20003800200 */
[----:B------:R-:W-:Y:S02]  /*5f80*/  ISETP.NE.AND P6, PT, R2, RZ, PT ;  /* 0x000000ff0200720c */ /* 0x000fe40003fc5270 */
[C---:B------:R-:W-:Y:S02]  /*5f90*/  SHF.L.U32 R2, R48.reuse, 0x10, RZ ;  /* 0x0000001030027819 */ /* 0x040fe400000006ff */
[C---:B------:R-:W-:Y:S02]  /*5fa0*/  PRMT R3, R48.reuse, 0x8880, RZ ;  /* 0x0000888030037816 */ /* 0x040fe400000000ff */
[----:B------:R-:W-:Y:S02]  /*5fb0*/  SHF.L.U32 R41, R48, 0x8, RZ ;  /* 0x0000000830297819 */ /* 0x000fe400000006ff */
[----:B------:R-:W-:Y:S02]  /*5fc0*/  SHF.L.U32 R42, R49, 0x10, RZ ;  /* 0x00000010312a7819 */ /* 0x000fe400000006ff */
[----:B------:R-:W-:Y:S01]  /*5fd0*/  ISETP.NE.AND P0, PT, R86, RZ, PT ;  /* 0x000000ff5600720c */ /* 0x000fe20003f05270 */
[----:B-1----:R-:W-:Y:S01]  /*5fe0*/  LDTM.16dp32bit_t0_t15.x32 R4, tmem[UR4] ;  /* 0x00000004000479ee */ /* 0x002fe20008a80000 */
[----:B------:R-:W1:Y:S01]  /*5ff0*/  LDTM.16dp32bit_t16_t31.x32 R4, tmem[UR4+0x20] ;  /* 0x00002004000479ee */ /* 0x000e620008aa0000 */
[----:B------:R-:W-:Y:S01]  /*6000*/  SHF.R.S32.HI R42, RZ, 0x18, R42 ;  /* 0x00000018ff2a7819 */ /* 0x000fe2000001142a */
[C---:B-1----:R-:W-:Y:S01]  /*6010*/  IMAD R0, R38.reuse, R4, RZ ;  /* 0x0000000426007224 */ /* 0x042fe200078e02ff */
[----:B------:R-:W-:Y:S01]  /*6020*/  SHF.R.S32.HI R4, RZ, 0x18, R2 ;  /* 0x00000018ff047819 */ /* 0x000fe20000011402 */
[C---:B------:R-:W-:Y:S01]  /*6030*/  IMAD R2, R38.reuse, R5, RZ ;  /* 0x0000000526027224 */ /* 0x040fe200078e02ff */
[----:B------:R-:W-:Y:S01]  /*6040*/  SHF.R.S32.HI R5, RZ, 0x18, R41 ;  /* 0x00000018ff057819 */ /* 0x000fe20000011429 */
[----:B------:R-:W-:Y:S01]  /*6050*/  IMAD R0, R3, R40, R0 ;  /* 0x0000002803007224 */ /* 0x000fe200078e0200 */
[----:B------:R-:W-:Y:S01]  /*6060*/  PRMT R41, R49, 0x8880, RZ ;  /* 0x0000888031297816 */ /* 0x000fe200000000ff */
[----:B------:R-:W-:Y:S02]  /*6070*/  IMAD R3, R38, R6, RZ ;  /* 0x0000000626037224 */ /* 0x000fe400078e02ff */
[-C--:B------:R-:W-:Y:S01]  /*6080*/  IMAD R2, R4, R40.reuse, R2 ;  /* 0x0000002804027224 */ /* 0x080fe200078e0202 */
[----:B------:R-:W-:Y:S01]  /*6090*/  SHF.R.S32.HI R4, RZ, 0x18, R48 ;  /* 0x00000018ff047819 */ /* 0x000fe20000011430 */
[----:B------:R-:W-:Y:S02]  /*60a0*/  IMAD R7, R38, R7, RZ ;  /* 0x0000000726077224 */ /* 0x000fe400078e02ff */
[-C--:B------:R-:W-:Y:S02]  /*60b0*/  IMAD R3, R5, R40.reuse, R3 ;  /* 0x0000002805037224 */ /* 0x080fe400078e0203 */
[----:B------:R-:W-:Y:S02]  /*60c0*/  IMAD R7, R4, R40, R7 ;  /* 0x0000002804077224 */ /* 0x000fe400078e0207 */
[C---:B------:R-:W-:Y:S02]  /*60d0*/  IMAD R6, R38.reuse, R11, RZ ;  /* 0x0000000b26067224 */ /* 0x040fe400078e02ff */
[C---:B------:R-:W-:Y:S01]  /*60e0*/  IMAD R11, R38.reuse, R16, RZ ;  /* 0x00000010260b7224 */ /* 0x040fe200078e02ff */
[----:B------:R-:W-:Y:S01]  /*60f0*/  I2IP.S8.S32.SAT R52, R7, R3, RZ ;  /* 0x0000000307347239 */ /* 0x000fe200000014ff */
[C---:B------:R-:W-:Y:S02]  /*6100*/  IMAD R16, R38.reuse, R21, RZ ;  /* 0x0000001526107224 */ /* 0x040fe400078e02ff */
[----:B------:R-:W-:Y:S01]  /*6110*/  IMAD R21, R38, R26, RZ ;  /* 0x0000001a26157224 */ /* 0x000fe200078e02ff */
[----:B------:R-:W-:Y:S01]  /*6120*/  I2IP.S8.S32.SAT R52, R2, R0, R52 ;  /* 0x0000000002347239 */ /* 0x000fe20000001434 */
[C---:B------:R-:W-:Y:S01]  /*6130*/  IMAD R26, R38.reuse, R31, RZ ;  /* 0x0000001f261a7224 */ /* 0x040fe200078e02ff */
[----:B------:R-:W-:Y:S01]  /*6140*/  SHF.R.S32.HI R2, RZ, 0x18, R49 ;  /* 0x00000018ff027819 */ /* 0x000fe20000011431 */
[C---:B------:R-:W-:Y:S02]  /*6150*/  IMAD R3, R38.reuse, R8, RZ ;  /* 0x0000000826037224 */ /* 0x040fe400078e02ff */
[----:B------:R-:W-:Y:S02]  /*6160*/  IMAD.SHL.U32 R31, R49, 0x100, RZ ;  /* 0x00000100311f7824 */ /* 0x000fe400078e00ff */
[C---:B------:R-:W-:Y:S02]  /*6170*/  IMAD R8, R38.reuse, R13, RZ ;  /* 0x0000000d26087224 */ /* 0x040fe400078e02ff */
[C---:B------:R-:W-:Y:S01]  /*6180*/  IMAD R13, R38.reuse, R18, RZ ;  /* 0x00000012260d7224 */ /* 0x040fe200078e02ff */
[----:B------:R-:W-:Y:S01]  /*6190*/  SHF.R.S32.HI R0, RZ, 0x18, R31 ;  /* 0x00000018ff007819 */ /* 0x000fe2000001141f */
[----:B------:R-:W-:Y:S01]  /*61a0*/  IMAD R18, R38, R23, RZ ;  /* 0x0000001726127224 */ /* 0x000fe200078e02ff */
[----:B------:R-:W-:Y:S01]  /*61b0*/  SHF.L.U32 R31, R50, 0x10, RZ ;  /* 0x00000010321f7819 */ /* 0x000fe200000006ff */
[C---:B------:R-:W-:Y:S02]  /*61c0*/  IMAD R4, R38.reuse, R9, RZ ;  /* 0x0000000926047224 */ /* 0x040fe400078e02ff */
[C---:B------:R-:W-:Y:S01]  /*61d0*/  IMAD R23, R38.reuse, R28, RZ ;  /* 0x0000001c26177224 */ /* 0x040fe200078e02ff */
[----:B------:R-:W-:Y:S01]  /*61e0*/  SHF.R.S32.HI R31, RZ, 0x18, R31 ;  /* 0x00000018ff1f7819 */ /* 0x000fe2000001141f */
[C---:B------:R-:W-:Y:S02]  /*61f0*/  IMAD R7, R38.reuse, R12, RZ ;  /* 0x0000000c26077224 */ /* 0x040fe400078e02ff */
[----:B------:R-:W-:Y:S01]  /*6200*/  IMAD R28, R38, R33, RZ ;  /* 0x00000021261c7224 */ /* 0x000fe200078e02ff */
[----:B------:R-:W-:Y:S01]  /*6210*/  PRMT R33, R50, 0x8880, RZ ;  /* 0x0000888032217816 */ /* 0x000fe200000000ff */
[----:B------:R-:W-:Y:S02]  /*6220*/  IMAD R3, R41, R40, R3 ;  /* 0x0000002829037224 */ /* 0x000fe400078e0203 */
[C---:B------:R-:W-:Y:S02]  /*6230*/  IMAD R12, R38.reuse, R17, RZ ;  /* 0x00000011260c7224 */ /* 0x040fe400078e02ff */
[C---:B------:R-:W-:Y:S02]  /*6240*/  IMAD R5, R38.reuse, R10, RZ ;  /* 0x0000000a26057224 */ /* 0x040fe400078e02ff */
[----:B------:R-:W-:Y:S02]  /*6250*/  IMAD R17, R38, R22, RZ ;  /* 0x0000001626117224 */ /* 0x000fe400078e02ff */
[----:B------:R-:W-:Y:S02]  /*6260*/  IMAD R4, R42, R40, R4 ;  /* 0x000000282a047224 */ /* 0x000fe400078e0204 */
[C---:B------:R-:W-:Y:S02]  /*6270*/  IMAD R22, R38.reuse, R27, RZ ;  /* 0x0000001b26167224 */ /* 0x040fe400078e02ff */
[----:B------:R-:W-:Y:S01]  /*6280*/  IMAD R27, R38, R32, RZ ;  /* 0x00000020261b7224 */ /* 0x000fe200078e02ff */
[----:B------:R-:W-:Y:S01]  /*6290*/  SHF.L.U32 R32, R50, 0x8, RZ ;  /* 0x0000000832207819 */ /* 0x000fe200000006ff */
[-C--:B------:R-:W-:Y:S02]  /*62a0*/  IMAD R5, R0, R40.reuse, R5 ;  /* 0x0000002800057224 */ /* 0x080fe400078e0205 */
[----:B------:R-:W-:Y:S01]  /*62b0*/  IMAD.MOV.U32 R0, RZ, RZ, R33 ;  /* 0x000000ffff007224 */ /* 0x000fe200078e0021 */
[----:B------:R-:W-:Y:S01]  /*62c0*/  SHF.R.S32.HI R32, RZ, 0x18, R32 ;  /* 0x00000018ff207819 */ /* 0x000fe20000011420 */
[-C--:B------:R-:W-:Y:S01]  /*62d0*/  IMAD R6, R2, R40.reuse, R6 ;  /* 0x0000002802067224 */ /* 0x080fe200078e0206 */
[----:B------:R-:W-:Y:S01]  /*62e0*/  SHF.R.S32.HI R2, RZ, 0x18, R50 ;  /* 0x00000018ff027819 */ /* 0x000fe20000011432 */
[----:B------:R-:W-:Y:S01]  /*62f0*/  IMAD R7, R0, R40, R7 ;  /* 0x0000002800077224 */ /* 0x000fe200078e0207 */
[----:B------:R-:W-:Y:S01]  /*6300*/  PRMT R0, R51, 0x8880, RZ ;  /* 0x0000888033007816 */ /* 0x000fe200000000ff */
[----:B------:R-:W-:Y:S01]  /*6310*/  IMAD R9, R38, R14, RZ ;  /* 0x0000000e26097224 */ /* 0x000fe200078e02ff */
[----:B------:R-:W-:Y:S01]  /*6320*/  I2IP.S8.S32.SAT R6, R6, R5, RZ ;  /* 0x0000000506067239 */ /* 0x000fe200000014ff */
[-C--:B------:R-:W-:Y:S01]  /*6330*/  IMAD R8, R31, R40.reuse, R8 ;  /* 0x000000281f087224 */ /* 0x080fe200078e0208 */
[C---:B------:R-:W-:Y:S01]  /*6340*/  SHF.L.U32 R31, R51.reuse, 0x8, RZ ;  /* 0x00000008331f7819 */ /* 0x040fe200000006ff */
[----:B------:R-:W-:Y:S01]  /*6350*/  IMAD R10, R38, R15, RZ ;  /* 0x0000000f260a7224 */ /* 0x000fe200078e02ff */
[----:B------:R-:W-:Y:S01]  /*6360*/  I2IP.S8.S32.SAT R53, R4, R3, R6 ;  /* 0x0000000304357239 */ /* 0x000fe20000001406 */
[-C--:B------:R-:W-:Y:S01]  /*6370*/  IMAD R9, R32, R40.reuse, R9 ;  /* 0x0000002820097224 */ /* 0x080fe200078e0209 */
[----:B------:R-:W-:Y:S01]  /*6380*/  SHF.R.S32.HI R5, RZ, 0x18, R31 ;  /* 0x00000018ff057819 */ /* 0x000fe2000001141f */
[-C--:B------:R-:W-:Y:S01]  /*6390*/  IMAD R10, R2, R40.reuse, R10 ;  /* 0x00000028020a7224 */ /* 0x080fe200078e020a */
[----:B------:R-:W-:Y:S01]  /*63a0*/  SHF.L.U32 R2, R51, 0x10, RZ ;  /* 0x0000001033027819 */ /* 0x000fe200000006ff */
[----:B------:R-:W-:Y:S01]  /*63b0*/  IMAD R11, R0, R40, R11 ;  /* 0x00000028000b7224 */ /* 0x000fe200078e020b */
[----:B------:R-:W-:Y:S01]  /*63c0*/  SHF.R.S32.HI R0, RZ, 0x18, R51 ;  /* 0x00000018ff007819 */ /* 0x000fe20000011433 */
[C---:B------:R-:W-:Y:S01]  /*63d0*/  IMAD R15, R38.reuse, R20, RZ ;  /* 0x00000014260f7224 */ /* 0x040fe200078e02ff */
[----:B------:R-:W-:Y:S01]  /*63e0*/  SHF.R.S32.HI R2, RZ, 0x18, R2 ;  /* 0x00000018ff027819 */ /* 0x000fe20000011402 */
[C---:B------:R-:W-:Y:S01]  /*63f0*/  IMAD R14, R38.reuse, R19, RZ ;  /* 0x00000013260e7224 */ /* 0x040fe200078e02ff */
[C---:B----4-:R-:W-:Y:S01]  /*6400*/  SHF.L.U32 R4, R45.reuse, 0x10, RZ ;  /* 0x000000102d047819 */ /* 0x050fe200000006ff */
[----:B------:R-:W-:Y:S01]  /*6410*/  IMAD R19, R38, R24, RZ ;  /* 0x0000001826137224 */ /* 0x000fe200078e02ff */
[----:B------:R-:W-:Y:S01]  /*6420*/  PRMT R3, R45, 0x8880, RZ ;  /* 0x000088802d037816 */ /* 0x000fe200000000ff */
[-C--:B------:R-:W-:Y:S01]  /*6430*/  IMAD R12, R2, R40.reuse, R12 ;  /* 0x00000028020c7224 */ /* 0x080fe200078e020c */
[----:B------:R-:W-:Y:S01]  /*6440*/  PRMT R2, R44, 0x8880, RZ ;  /* 0x000088802c027816 */ /* 0x000fe200000000ff */
[-C--:B------:R-:W-:Y:S01]  /*6450*/  IMAD R13, R5, R40.reuse, R13 ;  /* 0x00000028050d7224 */ /* 0x080fe200078e020d */
[----:B------:R-:W-:Y:S01]  /*6460*/  SHF.R.S32.HI R4, RZ, 0x18, R4 ;  /* 0x00000018ff047819 */ /* 0x000fe20000011404 */
[----:B------:R-:W-:Y:S01]  /*6470*/  IMAD R14, R0, R40, R14 ;  /* 0x00000028000e7224 */ /* 0x000fe200078e020e */
[----:B------:R-:W-:Y:S01]  /*6480*/  MOV R0, R2 ;  /* 0x0000000200007202 */ /* 0x000fe20000000f00 */
[----:B------:R-:W-:Y:S01]  /*6490*/  IMAD.U32 R5, R44, 0x10000, RZ ;  /* 0x000100002c057824 */ /* 0x000fe200078e00ff */
[----:B------:R-:W-:Y:S01]  /*64a0*/  I2IP.S8.S32.SAT R9, R10, R9, RZ ;  /* 0x000000090a097239 */ /* 0x000fe200000014ff */
[----:B------:R-:W-:Y:S01]  /*64b0*/  IMAD R20, R38, R25, RZ ;  /* 0x0000001926147224 */ /* 0x000fe200078e02ff */
[----:B------:R-:W-:Y:S01]  /*64c0*/  I2IP.S8.S32.SAT R13, R14, R13, RZ ;  /* 0x0000000d0e0d7239 */ /* 0x000fe200000014ff */
[----:B------:R-:W-:Y:S01]  /*64d0*/  IMAD R15, R0, R40, R15 ;  /* 0x00000028000f7224 */ /* 0x000fe200078e020f */
[----:B------:R-:W-:Y:S01]  /*64e0*/  SHF.R.S32.HI R2, RZ, 0x18, R5 ;  /* 0x00000018ff027819 */ /* 0x000fe20000011405 */
[----:B------:R-:W-:Y:S01]  /*64f0*/  IMAD R24, R38, R29, RZ ;  /* 0x0000001d26187224 */ /* 0x000fe200078e02ff */
[----:B------:R-:W-:Y:S01]  /*6500*/  SHF.L.U32 R0, R44, 0x8, RZ ;  /* 0x000000082c007819 */ /* 0x000fe200000006ff */
[----:B------:R-:W-:Y:S01]  /*6510*/  IMAD R25, R38, R30, RZ ;  /* 0x0000001e26197224 */ /* 0x000fe200078e02ff */
[----:B------:R-:W-:Y:S01]  /*6520*/  I2IP.S8.S32.SAT R54, R8, R7, R9 ;  /* 0x0000000708367239 */ /* 0x000fe20000001409 */
[----:B------:R-:W-:Y:S01]  /*6530*/  IMAD R16, R2, R40, R16 ;  /* 0x0000002802107224 */ /* 0x000fe200078e0210 */
[----:B------:R-:W-:Y:S01]  /*6540*/  SHF.R.S32.HI R0, RZ, 0x18, R0 ;  /* 0x00000018ff007819 */ /* 0x000fe20000011400 */
[----:B------:R-:W-:Y:S01]  /*6550*/  IMAD R29, R38, R34, RZ ;  /* 0x00000022261d7224 */ /* 0x000fe200078e02ff */
[----:B------:R-:W-:Y:S01]  /*6560*/  SHF.R.S32.HI R2, RZ, 0x18, R44 ;  /* 0x00000018ff027819 */ /* 0x000fe2000001142c */
[----:B------:R-:W-:Y:S01]  /*6570*/  IMAD.SHL.U32 R5, R45, 0x100, RZ ;  /* 0x000001002d057824 */ /* 0x000fe200078e00ff */
[----:B------:R-:W-:Y:S01]  /*6580*/  I2IP.S8.S32.SAT R55, R12, R11, R13 ;  /* 0x0000000b0c377239 */ /* 0x000fe2000000140d */
[-C--:B------:R-:W-:Y:S02]  /*6590*/  IMAD R17, R0, R40.reuse, R17 ;  /* 0x0000002800117224 */ /* 0x080fe400078e0211 */
[-C--:B------:R-:W-:Y:S01]  /*65a0*/  IMAD R18, R2, R40.reuse, R18 ;  /* 0x0000002802127224 */ /* 0x080fe200078e0212 */
[----:B------:R-:W-:Y:S01]  /*65b0*/  SHF.R.S32.HI R0, RZ, 0x18, R5 ;  /* 0x00000018ff007819 */ /* 0x000fe20000011405 */
[-C--:B------:R-:W-:Y:S01]  /*65c0*/  IMAD R19, R3, R40.reuse, R19 ;  /* 0x0000002803137224 */ /* 0x080fe200078e0213 */
[----:B------:R-:W-:Y:S01]  /*65d0*/  SHF.R.S32.HI R2, RZ, 0x18, R45 ;  /* 0x00000018ff027819 */ /* 0x000fe2000001142d */
[-C--:B------:R-:W-:Y:S01]  /*65e0*/  IMAD R20, R4, R40.reuse, R20 ;  /* 0x0000002804147224 */ /* 0x080fe200078e0214 */
[----:B------:R-:W-:Y:S01]  /*65f0*/  SHF.L.U32 R4, R46, 0x10, RZ ;  /* 0x000000102e047819 */ /* 0x000fe200000006ff */
[-C--:B------:R-:W-:Y:S01]  /*6600*/  IMAD R21, R0, R40.reuse, R21 ;  /* 0x0000002800157224 */ /* 0x080fe200078e0215 */
[C---:B------:R-:W-:Y:S01]  /*6610*/  PRMT R0, R46.reuse, 0x8880, RZ ;  /* 0x000088802e007816 */ /* 0x040fe200000000ff */
[----:B------:R1:W-:Y:S01]  /*6620*/  STS.128 [R69+UR44+0x2200], R52 ;  /* 0x0022003445007988 */ /* 0x0003e20008000c2c */
[----:B------:R-:W-:Y:S01]  /*6630*/  SHF.L.U32 R3, R46, 0x8, RZ ;  /* 0x000000082e037819 */ /* 0x000fe200000006ff */
[-C--:B------:R-:W-:Y:S01]  /*6640*/  IMAD R22, R2, R40.reuse, R22 ;  /* 0x0000002802167224 */ /* 0x080fe200078e0216 */
[----:B------:R-:W-:Y:S01]  /*6650*/  SHF.R.S32.HI R2, RZ, 0x18, R4 ;  /* 0x00000018ff027819 */ /* 0x000fe20000011404 */
[-C--:B------:R-:W-:Y:S01]  /*6660*/  IMAD R23, R0, R40.reuse, R23 ;  /* 0x0000002800177224 */ /* 0x080fe200078e0217 */
[----:B------:R-:W-:Y:S01]  /*6670*/  SHF.R.S32.HI R3, RZ, 0x18, R3 ;  /* 0x00000018ff037819 */ /* 0x000fe20000011403 */
[----:B------:R-:W-:Y:S01]  /*6680*/  IMAD R30, R38, R35, RZ ;  /* 0x00000023261e7224 */ /* 0x000fe200078e02ff */
[----:B------:R-:W-:Y:S01]  /*6690*/  SHF.R.S32.HI R0, RZ, 0x18, R46 ;  /* 0x00000018ff007819 */ /* 0x000fe2000001142e */
[-C--:B------:R-:W-:Y:S01]  /*66a0*/  IMAD R24, R2, R40.reuse, R24 ;  /* 0x0000002802187224 */ /* 0x080fe200078e0218 */
[----:B------:R-:W-:Y:S01]  /*66b0*/  PRMT R2, R47, 0x8880, RZ ;  /* 0x000088802f027816 */ /* 0x000fe200000000ff */
[-C--:B------:R-:W-:Y:S01]  /*66c0*/  IMAD R25, R3, R40.reuse, R25 ;  /* 0x0000002803197224 */ /* 0x080fe200078e0219 */
[C---:B------:R-:W-:Y:S01]  /*66d0*/  SHF.L.U32 R3, R47.reuse, 0x10, RZ ;  /* 0x000000102f037819 */ /* 0x040fe200000006ff */
[----:B------:R-:W-:Y:S01]  /*66e0*/  IMAD.SHL.U32 R4, R47, 0x100, RZ ;  /* 0x000001002f047824 */ /* 0x000fe200078e00ff */
[----:B------:R-:W-:Y:S01]  /*66f0*/  SHF.R.S32.HI R5, RZ, 0x18, R47 ;  /* 0x00000018ff057819 */ /* 0x000fe2000001142f */
[-C--:B------:R-:W-:Y:S01]  /*6700*/  IMAD R26, R0, R40.reuse, R26 ;  /* 0x00000028001a7224 */ /* 0x080fe200078e021a */
[----:B------:R-:W-:Y:S01]  /*6710*/  SHF.R.S32.HI R3, RZ, 0x18, R3 ;  /* 0x00000018ff037819 */ /* 0x000fe20000011403 */
[-C--:B------:R-:W-:Y:S01]  /*6720*/  IMAD R27, R2, R40.reuse, R27 ;  /* 0x00000028021b7224 */ /* 0x080fe200078e021b */
[----:B------:R-:W-:Y:S02]  /*6730*/  SHF.R.S32.HI R4, RZ, 0x18, R4 ;  /* 0x00000018ff047819 */ /* 0x000fe40000011404 */
[----:B------:R-:W-:Y:S01]  /*6740*/  I2IP.S8.S32.SAT R17, R18, R17, RZ ;  /* 0x0000001112117239 */ /* 0x000fe200000014ff */
[-C--:B------:R-:W-:Y:S01]  /*6750*/  IMAD R28, R3, R40.reuse, R28 ;  /* 0x00000028031c7224 */ /* 0x080fe200078e021c */
[----:B------:R-:W-:Y:S01]  /*6760*/  I2IP.S8.S32.SAT R21, R22, R21, RZ ;  /* 0x0000001516157239 */ /* 0x000fe200000014ff */
[-C--:B------:R-:W-:Y:S01]  /*6770*/  IMAD R29, R4, R40.reuse, R29 ;  /* 0x00000028041d7224 */ /* 0x080fe200078e021d */
[----:B------:R-:W-:Y:S01]  /*6780*/  I2IP.S8.S32.SAT R16, R16, R15, R17 ;  /* 0x0000000f10107239 */ /* 0x000fe20000001411 */
[----:B------:R-:W-:Y:S01]  /*6790*/  IMAD R30, R5, R40, R30 ;  /* 0x00000028051e7224 */ /* 0x000fe200078e021e */
[----:B------:R-:W-:Y:S02]  /*67a0*/  I2IP.S8.S32.SAT R17, R20, R19, R21 ;  /* 0x0000001314117239 */ /* 0x000fe40000001415 */
[----:B------:R-:W-:Y:S02]  /*67b0*/  I2IP.S8.S32.SAT R18, R26, R25, RZ ;  /* 0x000000191a127239 */ /* 0x000fe400000014ff */
[----:B------:R-:W-:Y:S02]  /*67c0*/  I2IP.S8.S32.SAT R19, R30, R29, RZ ;  /* 0x0000001d1e137239 */ /* 0x000fe400000014ff */
[----:B------:R-:W-:Y:S02]  /*67d0*/  IADD3 R2, PT, PT, R69, UR44, RZ ;  /* 0x0000002c45027c10 */ /* 0x000fe4000fffe0ff */
[----:B------:R-:W-:Y:S02]  /*67e0*/  SHF.L.U32 R0, R79, 0x4, RZ ;  /* 0x000000044f007819 */ /* 0x000fe400000006ff */
[----:B------:R-:W-:Y:S02]  /*67f0*/  I2IP.S8.S32.SAT R18, R24, R23, R18 ;  /* 0x0000001718127239 */ /* 0x000fe40000001412 */
[----:B------:R-:W-:Y:S02]  /*6800*/  I2IP.S8.S32.SAT R19, R28, R27, R19 ;  /* 0x0000001b1c137239 */ /* 0x000fe40000001413 */
[----:B------:R-:W-:Y:S02]  /*6810*/  IADD3 R87, PT, PT, R2, R0, RZ ;  /* 0x0000000002577210 */ /* 0x000fe40007ffe0ff */
[----:B------:R-:W-:Y:S02]  /*6820*/  LEA R3, R81, UR44, 0x3 ;  /* 0x0000002c51037c11 */ /* 0x000fe4000f8e18ff */
[----:B------:R-:W-:Y:S01]  /*6830*/  @P6 SHF.L.U32 R4, R80, 0x1f, RZ ;  /* 0x0000001f50046819 */ /* 0x000fe200000006ff */
[----:B------:R1:W-:Y:S01]  /*6840*/  STS.128 [R87+0x2210], R16 ;  /* 0x0022101057007388 */ /* 0x0003e20000000c00 */
[----:B------:R-:W-:Y:S01]  /*6850*/  @!PT LDS RZ, [RZ] ;  /* 0x00000000fffff984 */ /* 0x000fe20000000800 */
[----:B------:R-:W-:Y:S01]  /*6860*/  @!PT LDS RZ, [RZ] ;  /* 0x00000000fffff984 */ /* 0x000fe20000000800 */
[----:B------:R-:W-:Y:S01]  /*6870*/  @!PT LDS RZ, [RZ] ;  /* 0x00000000fffff984 */ /* 0x000fe20000000800 */
[----:B------:R-:W-:Y:S01]  /*6880*/  @!PT LDS RZ, [RZ] ;  /* 0x00000000fffff984 */ /* 0x000fe20000000800 */
[----:B------:R2:W-:Y:S07]  /*6890*/  MEMBAR.ALL.CTA ;  /* 0x0000000000007992 */ /* 0x0005ee0000008000 */
[----:B--2---:R-:W2:Y:S02]  /*68a0*/  FENCE.VIEW.ASYNC.S ;  /* 0x00000000000073c6 */ /* 0x004ea40000000000 */
[----:B--2---:R-:W-:Y:S06]  /*68b0*/  BAR.SYNC.DEFER_BLOCKING 0x1, 0x80 ;  /* 0x0042000000007b1d */ /* 0x004fec0000010000 */
[----:B------:R-:W-:Y:S05]  /*68c0*/  @P0 BRA `(.L_x_103) ;  /* 0x0000000000280947 */ /* 0x000fea0003800000 */
[----:B------:R-:W2:Y:S01]  /*68d0*/  LDCU.64 UR6, c[0x0][0x348] ;  /* 0x00006900ff0677ac */ /* 0x000ea20008000a00 */
[----:B------:R-:W-:Y:S01]  /*68e0*/  UIADD3 UR4, UPT, UPT, UR44, 0x2200, URZ ;  /* 0x000022002c047890 */ /* 0x000fe2000fffe0ff */
[----:B------:R-:W-:Y:S05]  /*68f0*/  UMOV UR51, UR36 ;  /* 0x0000002400337c82 */ /* 0x000fea0008000000 */
[----:B------:R-:W-:Y:S04]  /*6900*/  MOV R85, UR4 ;  /* 0x0000000400557c02 */ /* 0x000fe80008000f00 */
[----:B------:R-:W-:Y:S01]  /*6910*/  R2UR UR48, R85 ;  /* 0x00000000553072ca */ /* 0x000fe200000e0000 */
[----:B--2---:R-:W-:Y:S04]  /*6920*/  UIADD3 UR4, UP0, UPT, UR6, 0x680, URZ ;  /* 0x0000068006047890 */ /* 0x004fe8000ff1e0ff */
[----:B------:R-:W-:Y:S09]  /*6930*/  UIADD3.X UR5, UPT, UPT, URZ, UR7, URZ, UP0, !UPT ;  /* 0x00000007ff057290 */ /* 0x000ff200087fe4ff */
[----:B------:R2:W-:Y:S01]  /*6940*/  UTMASTG.3D [UR48], [UR4] ;  /* 0x00000030040073b5 */ /* 0x0005e20008010000 */
[----:B------:R0:W-:Y:S01]  /*6950*/  UTMACMDFLUSH ;  /* 0x00000000000079b7 */ /* 0x0001e20000000000 */
[----:B--2---:R-:W-:Y:S04]  /*6960*/  DEPBAR.LE SB0, 0x1 ;  /* 0x000080400000791a */ /* 0x004fe80000000000 */
.L_x_103:
[----:B------:R-:W-:Y:S05]  /*6970*/  BSYNC.RECONVERGENT B0 ;  /* 0x0000000000007941 */ /* 0x000fea0003800200 */
.L_x_102:
[----:B------:R-:W-:Y:S06]  /*6980*/  BAR.SYNC.DEFER_BLOCKING 0x1, 0x80 ;  /* 0x0042000000007b1d */ /* 0x000fec0000010000 */
[----:B------:R-:W2:Y:S01]  /*6990*/  @P6 SYNCS.PHASECHK.TRANS64.TRYWAIT P0, [R3+URZ+0x50], R4 ;  /* 0x00005004030065a7 */ /* 0x000ea200080011ff */
[----:B------:R-:W-:Y:S01]  /*69a0*/  BSSY B1, `(.L_x_104) ;  /* 0x000001f000017945 */ /* 0x000fe20003800000 */
[----:B--2---:R-:W-:Y:S03]  /*69b0*/  @P6 SEL R56, RZ, 0x1, !P0 ;  /* 0x00000001ff386807 */ /* 0x004fe60004000000 */
[----:B------:R-:W-:Y:S05]  /*69c0*/  @!P6 BRA `(.L_x_105) ;  /* 0x000000000070e947 */ /* 0x000fea0003800000 */
[----:B------:R-:W-:Y:S01]  /*69d0*/  ISETP.NE.AND P1, PT, R57, RZ, PT ;  /* 0x000000ff3900720c */ /* 0x000fe20003f25270 */
[----:B------:R-:W-:Y:S01]  /*69e0*/  BSSY B0, `(.L_x_106) ;  /* 0x0000008000007945 */ /* 0x000fe20003800000 */
[----:B------:R-:W-:Y:S11]  /*69f0*/  ISETP.NE.AND P0, PT, R56, RZ, PT ;  /* 0x000000ff3800720c */ /* 0x000ff60003f05270 */
[----:B------:R-:W-:Y:S04]  /*6a00*/  @P1 IMAD R2, R81, 0x1000, R2 ;  /* 0x0000100051021824 */ /* 0x000fe800078e0202 */
[----:B------:R-:W-:Y:S01]  /*6a10*/  @P1 IMAD.IADD R4, R0, 0x1, R2 ;  /* 0x0000000100041824 */ /* 0x000fe200078e0202 */
[----:B------:R-:W-:Y:S06]  /*6a20*/  @P0 BRA `(.L_x_107) ;  /* 0x00000000000c0947 */ /* 0x000fec0003800000 */
[----:B------:R-:W-:Y:S04]  /*6a30*/  SHF.L.U32 R0, R80, 0x1f, RZ ;  /* 0x0000001f50007819 */ /* 0x000fe800000006ff */
[----:B------:R-:W2:Y:S02]  /*6a40*/  SYNCS.PHASECHK.TRANS64.TRYWAIT P0, [R3+URZ+0x50], R0 ;  /* 0x00005000030075a7 */ /* 0x000ea400080011ff */
[----:B--2---:R-:W-:Y:S05]  /*6a50*/  @!P0 BRA `(.L_x_108) ;  /* 0x0000001400e88947 */ /* 0x004fea0003800000 */
.L_x_107:
[----:B------:R-:W-:Y:S05]  /*6a60*/  BSYNC B0 ;  /* 0x0000000000007941 */ /* 0x000fea0003800000 */
.L_x_106:
[----:B------:R-:W-:Y:S01]  /*6a70*/  ISETP.NE.AND P0, PT, R57, RZ, PT ;  /* 0x000000ff3900720c */ /* 0x000fe20003f05270 */
[----:B--2---:R-:W-:Y:S02]  /*6a80*/  VIADD R3, R3, 0x60 ;  /* 0x0000006003037836 */ /* 0x004fe40000000000 */
[----:B------:R-:W-:Y:S02]  /*6a90*/  IMAD.U32 R0, RZ, RZ, UR45 ;  /* 0x0000002dff007e24 */ /* 0x000fe4000f8e00ff */
[----:B------:R-:W-:Y:S03]  /*6aa0*/  VIADD R81, R81, 0x1 ;  /* 0x0000000151517836 */ /* 0x000fe60000000000 */
[----:B------:R-:W-:Y:S05]  /*6ab0*/  PRMT R0, R0, 0x654, R3 ;  /* 0x0000065400007816 */ /* 0x000fea0000000003 */
[----:B------:R2:W3:Y:S04]  /*6ac0*/  @P0 LDS.128 R48, [R2+0x200] ;  /* 0x0002000002300984 */ /* 0x0004e80000000c00 */
        /* <DEDUP_REMOVED lines=11> */
[----:B--23--:R-:W-:Y:S02]  /*6b80*/  LOP3.LUT R80, R80, R0, RZ, 0x3c, !PT ;  /* 0x0000000050507212 */ /* 0x00cfe400078e3cff */
.L_x_105:
[----:B------:R-:W-:Y:S05]  /*6b90*/  BSYNC B1 ;  /* 0x0000000000017941 */ /* 0x000fea0003800000 */
.L_x_104:
[----:B------:R-:W-:Y:S05]  /*6ba0*/  VIADD R0, R39, 0x40 ;  /* 0x0000004027007836 */ /* 0x000fea0000000000 */
[----:B------:R-:W-:Y:S04]  /*6bb0*/  SHF.R.U32.HI R0, RZ, 0x15, R0 ;  /* 0x00000015ff007819 */ /* 0x000fe80000011600 */
[----:B------:R-:W-:Y:S11]  /*6bc0*/  LOP3.LUT P0, RZ, R0, 0x3, R75, 0x48, !PT ;  /* 0x0000000300ff7812 */ /* 0x000ff6000780484b */
[----:B------:R-:W-:Y:S02]  /*6bd0*/  @!UPT UIADD3 URZ, UPT, UPT, URZ, URZ, URZ ;  /* 0x000000fffffff290 */ /* 0x000fe4000fffe0ff */
[----:B------:R-:W-:Y:S05]  /*6be0*/  @!P0 BRA `(.L_x_109) ;  /* 0x0000000000408947 */ /* 0x000fea0003800000 */
[----:B------:R-:W2:Y:S01]  /*6bf0*/  LDCU.64 UR8, c[0x4][0x70] ;  /* 0x01000e00ff0877ac */ /* 0x000ea20008000a00 */
[----:B------:R-:W-:Y:S01]  /*6c00*/  MOV R3, 0x0 ;  /* 0x0000000000037802 */ /* 0x000fe20000000f00 */
[----:B------:R-:W-:Y:S02]  /*6c10*/  HFMA2 R12, -RZ, RZ, 0, 5.9604644775390625e-08 ;  /* 0x00000001ff0c7431 */ /* 0x000fe400000001ff */
[----:B------:R-:W-:Y:S02]  /*6c20*/  IMAD.MOV.U32 R8, RZ, RZ, 0x192 ;  /* 0x00000192ff087424 */ /* 0x000fe400078e00ff */
[----:B------:R-:W-:Y:S01]  /*6c30*/  IMAD.MOV.U32 R13, RZ, RZ, RZ ;  /* 0x000000ffff0d7224 */ /* 0x000fe200078e00ff */
[----:B------:R-:W3:Y:S01]  /*6c40*/  LDCU.64 UR6, c[0x4][0x78] ;  /* 0x01000f00ff0677ac */ /* 0x000ee20008000a00 */
[----:B------:R-:W1:Y:S01]  /*6c50*/  LDC.64 R2, c[0x4][R3] ;  /* 0x0100000003027b82 */ /* 0x000e620000000a00 */
[----:B------:R-:W5:Y:S01]  /*6c60*/  LDCU.64 UR4, c[0x4][0x10] ;  /* 0x01000200ff0477ac */ /* 0x000f620008000a00 */
[----:B--2---:R-:W-:Y:S01]  /*6c70*/  MOV R5, UR9 ;  /* 0x0000000900057c02 */ /* 0x004fe20008000f00 */
[----:B------:R-:W-:Y:S01]  /*6c80*/  IMAD.U32 R4, RZ, RZ, UR8 ;  /* 0x00000008ff047e24 */ /* 0x000fe2000f8e00ff */
[----:B---3--:R-:W-:Y:S01]  /*6c90*/  MOV R7, UR7 ;  /* 0x0000000700077c02 */ /* 0x008fe20008000f00 */
[----:B------:R-:W-:Y:S01]  /*6ca0*/  IMAD.U32 R6, RZ, RZ, UR6 ;  /* 0x00000006ff067e24 */ /* 0x000fe2000f8e00ff */
[----:B-----5:R-:W-:Y:S01]  /*6cb0*/  MOV R11, UR5 ;  /* 0x00000005000b7c02 */ /* 0x020fe20008000f00 */
[----:B------:R-:W-:Y:S02]  /*6cc0*/  IMAD.U32 R10, RZ, RZ, UR4 ;  /* 0x00000004ff0a7e24 */ /* 0x000fe4000f8e00ff */
[----:B------:R-:W-:Y:S07]  /*6cd0*/  LEPC R20, `(.L_x_109) ;  /* 0x000000001014794e */ /* 0x000fee0000000000 */
[----:B-1--4-:R-:W-:Y:S05]  /*6ce0*/  CALL.ABS.NOINC R2 ;  /* 0x0000000002007343 */ /* 0x012fea0003c00000 */
.L_x_109:
[----:B------:R-:W-:Y:S01]  /*6cf0*/  ISETP.NE.AND P0, PT, R86, RZ, PT ;  /* 0x000000ff5600720c */ /* 0x000fe20003f05270 */
[----:B------:R-:W-:Y:S05]  /*6d00*/  WARPSYNC.ALL ;  /* 0x0000000000007948 */ /* 0x000fea0003800000 */
[----:B------:R-:W-:Y:S01]  /*6d10*/  IMAD.SHL.U32 R66, R49, 0x100, RZ ;  /* 0x0000010031427824 */ /* 0x000fe200078e00ff */
[----:B------:R-:W-:Y:S01]  /*6d20*/  R2UR UR4, R39 ;  /* 0x00000000270472ca */ /* 0x000fe200000e0000 */
[----:B------:R-:W-:Y:S01]  /*6d30*/  IMAD.SHL.U32 R60, R51, 0x100, RZ ;  /* 0x00000100333c7824 */ /* 0x000fe200078e00ff */
[C---:B------:R-:W-:Y:S01]  /*6d40*/  SHF.L.U32 R2, R48.reuse, 0x10, RZ ;  /* 0x0000001030027819 */ /* 0x040fe200000006ff */
[----:B-1--4-:R-:W-:Y:S01]  /*6d50*/  IMAD.SHL.U32 R54, R45, 0x100, RZ ;  /* 0x000001002d367824 */ /* 0x012fe200078e00ff */
[C---:B------:R-:W-:Y:S01]  /*6d60*/  PRMT R0, R48.reuse, 0x8880, RZ ;  /* 0x0000888030007816 */ /* 0x040fe200000000ff */
[----:B------:R-:W-:Y:S01]  /*6d70*/  BSSY.RECONVERGENT B0, `(.L_x_110) ;  /* 0x000009f000007945 */ /* 0x000fe20003800200 */
[----:B------:R-:W-:Y:S02]  /*6d80*/  SHF.L.U32 R3, R48, 0x8, RZ ;  /* 0x0000000830037819 */ /* 0x000fe400000006ff */
[----:B------:R-:W-:Y:S02]  /*6d90*/  SHF.R.S32.HI R2, RZ, 0x18, R2 ;  /* 0x00000018ff027819 */ /* 0x000fe40000011402 */
[----:B------:R-:W-:Y:S02]  /*6da0*/  PRMT R68, R49, 0x8880, RZ ;  /* 0x0000888031447816 */ /* 0x000fe400000000ff */
[----:B------:R-:W-:Y:S01]  /*6db0*/  SHF.R.S32.HI R3, RZ, 0x18, R3 ;  /* 0x00000018ff037819 */ /* 0x000fe20000011403 */
[----:B------:R-:W-:Y:S01]  /*6dc0*/  LDTM.16dp32bit_t0_t15.x32 R4, tmem[UR4+0x40] ;  /* 0x00004004000479ee */ /* 0x000fe20008a80000 */
[----:B------:R-:W1:Y:S01]  /*6dd0*/  LDTM.16dp32bit_t16_t31.x32 R4, tmem[UR4+0x60] ;  /* 0x00006004000479ee */ /* 0x000e620008aa0000 */
[----:B------:R-:W-:Y:S01]  /*6de0*/  NOP ;  /* 0x0000000000007918 */ /* 0x000fe20000000000 */
[C---:B------:R-:W-:Y:S02]  /*6df0*/  SHF.L.U32 R63, R50.reuse, 0x8, RZ ;  /* 0x00000008323f7819 */ /* 0x040fe400000006ff */
[C---:B------:R-:W-:Y:S02]  /*6e00*/  PRMT R62, R51.reuse, 0x8880, RZ ;  /* 0x00008880333e7816 */ /* 0x040fe400000000ff */
[----:B------:R-:W-:Y:S02]  /*6e10*/  SHF.L.U32 R61, R51, 0x10, RZ ;  /* 0x00000010333d7819 */ /* 0x000fe400000006ff */
[----:B------:R-:W-:Y:S02]  /*6e20*/  R2UR UR5, R43 ;  /* 0x000000002b0572ca */ /* 0x000fe400000e0000 */
[----:B------:R-:W-:Y:S01]  /*6e30*/  SHF.R.S32.HI R39, RZ, 0x18, R48 ;  /* 0x00000018ff277819 */ /* 0x000fe20000011430 */
[----:B------:R-:W-:Y:S01]  /*6e40*/  IMAD.SHL.U32 R48, R47, 0x100, RZ ;  /* 0x000001002f307824 */ /* 0x000fe200078e00ff */
[----:B------:R-:W-:Y:S02]  /*6e50*/  SHF.L.U32 R67, R49, 0x10, RZ ;  /* 0x0000001031437819 */ /* 0x000fe400000006ff */
[C---:B------:R-:W-:Y:S02]  /*6e60*/  PRMT R65, R50.reuse, 0x8880, RZ ;  /* 0x0000888032417816 */ /* 0x040fe400000000ff */
[----:B------:R-:W-:Y:S02]  /*6e70*/  SHF.R.S32.HI R41, RZ, 0x18, R49 ;  /* 0x00000018ff297819 */ /* 0x000fe40000011431 */
[----:B------:R-:W-:Y:S02]  /*6e80*/  SHF.L.U32 R64, R50, 0x10, RZ ;  /* 0x0000001032407819 */ /* 0x000fe400000006ff */
[----:B------:R-:W-:Y:S01]  /*6e90*/  SHF.R.S32.HI R42, RZ, 0x18, R50 ;  /* 0x00000018ff2a7819 */ /* 0x000fe20000011432 */
[----:B------:R-:W-:Y:S01]  /*6ea0*/  UIADD3 UR4, UPT, UPT, UR5, 0xc0, URZ ;  /* 0x000000c005047890 */ /* 0x000fe2000fffe0ff */
[----:B------:R-:W-:Y:S01]  /*6eb0*/  PRMT R59, R44, 0x8880, RZ ;  /* 0x000088802c3b7816 */ /* 0x000fe200000000ff */
[C---:B-1----:R-:W-:Y:S02]  /*6ec0*/  IMAD R4, R38.reuse, R4, RZ ;  /* 0x0000000426047224 */ /* 0x042fe400078e02ff */
[----:B------:R-:W-:Y:S01]  /*6ed0*/  UPRMT UR4, UR45, 0x654, UR4 ;  /* 0x000006542d047896 */ /* 0x000fe20008000004 */
[C---:B------:R-:W-:Y:S01]  /*6ee0*/  IMAD R5, R38.reuse, R5, RZ ;  /* 0x0000000526057224 */ /* 0x040fe200078e02ff */
[----:B------:R-:W-:Y:S01]  /*6ef0*/  SHF.R.S32.HI R43, RZ, 0x18, R51 ;  /* 0x00000018ff2b7819 */ /* 0x000fe20000011433 */
[----:B------:R-:W-:Y:S01]  /*6f00*/  IMAD R6, R38, R6, RZ ;  /* 0x0000000626067224 */ /* 0x000fe200078e02ff */
[----:B------:R-:W-:Y:S01]  /*6f10*/  SHF.L.U32 R51, R46, 0x8, RZ ;  /* 0x000000082e337819 */ /* 0x000fe200000006ff */
[----:B------:R-:W-:Y:S01]  /*6f20*/  IMAD R4, R0, R40, R4 ;  /* 0x0000002800047224 */ /* 0x000fe200078e0204 */
[----:B------:R-:W-:Y:S01]  /*6f30*/  MOV R0, R68 ;  /* 0x0000004400007202 */ /* 0x000fe20000000f00 */
[----:B------:R-:W-:Y:S01]  /*6f40*/  IMAD R7, R38, R7, RZ ;  /* 0x0000000726077224 */ /* 0x000fe200078e02ff */
[----:B------:R-:W-:Y:S01]  /*6f50*/  SHF.L.U32 R58, R44, 0x10, RZ ;  /* 0x000000102c3a7819 */ /* 0x000fe200000006ff */
[-C--:B------:R-:W-:Y:S01]  /*6f60*/  IMAD R5, R2, R40.reuse, R5 ;  /* 0x0000002802057224 */ /* 0x080fe200078e0205 */
[----:B------:R-:W-:Y:S01]  /*6f70*/  SYNCS.ARRIVE.TRANS64.RED.A1T0 RZ, [UR4], RZ ;  /* 0x000000ffffff79a7 */ /* 0x000fe20008100404 */
[----:B------:R-:W-:Y:S01]  /*6f80*/  IMAD R6, R3, R40, R6 ;  /* 0x0000002803067224 */ /* 0x000fe200078e0206 */
[----:B------:R-:W-:Y:S01]  /*6f90*/  SHF.R.S32.HI R2, RZ, 0x18, R67 ;  /* 0x00000018ff027819 */ /* 0x000fe20000011443 */
[C---:B------:R-:W-:Y:S01]  /*6fa0*/  IMAD R8, R38.reuse, R8, RZ ;  /* 0x0000000826087224 */ /* 0x040fe200078e02ff */
[----:B------:R-:W-:Y:S01]  /*6fb0*/  SHF.R.S32.HI R3, RZ, 0x18, R66 ;  /* 0x00000018ff037819 */ /* 0x000fe20000011442 */
[-C--:B------:R-:W-:Y:S01]  /*6fc0*/  IMAD R7, R39, R40.reuse, R7 ;  /* 0x0000002827077224 */ /* 0x080fe200078e0207 */
[----:B------:R-:W-:Y:S01]  /*6fd0*/  MOV R39, R65 ;  /* 0x0000004100277202 */ /* 0x000fe20000000f00 */
[----:B------:R-:W-:Y:S01]  /*6fe0*/  IMAD R9, R38, R9, RZ ;  /* 0x0000000926097224 */ /* 0x000fe200078e02ff */
[C---:B------:R-:W-:Y:S01]  /*6ff0*/  PRMT R56, R45.reuse, 0x8880, RZ ;  /* 0x000088802d387816 */ /* 0x040fe200000000ff */
[----:B------:R-:W-:Y:S01]  /*7000*/  IMAD R8, R0, R40, R8 ;  /* 0x0000002800087224 */ /* 0x000fe200078e0208 */
[----:B------:R-:W-:Y:S01]  /*7010*/  SHF.L.U32 R55, R45, 0x10, RZ ;  /* 0x000000102d377819 */ /* 0x000fe200000006ff */
[----:B------:R-:W-:Y:S01]  /*7020*/  IMAD R10, R38, R10, RZ ;  /* 0x0000000a260a7224 */ /* 0x000fe200078e02ff */
[----:B------:R-:W-:Y:S01]  /*7030*/  PRMT R53, R46, 0x8880, RZ ;  /* 0x000088802e357816 */ /* 0x000fe200000000ff */
[----:B------:R-:W-:Y:S01]  /*7040*/  IMAD R9, R2, R40, R9 ;  /* 0x0000002802097224 */ /* 0x000fe200078e0209 */
[----:B------:R-:W-:Y:S01]  /*7050*/  SHF.R.S32.HI R45, RZ, 0x18, R45 ;  /* 0x00000018ff2d7819 */ /* 0x000fe2000001142d */
[----:B------:R-:W-:Y:S01]  /*7060*/  IMAD R0, R38, R20, RZ ;  /* 0x0000001426007224 */ /* 0x000fe200078e02ff */
[----:B------:R-:W-:Y:S01]  /*7070*/  SHF.L.U32 R52, R46, 0x10, RZ ;  /* 0x000000102e347819 */ /* 0x000fe200000006ff */
[C---:B------:R-:W-:Y:S01]  /*7080*/  IMAD R11, R38.reuse, R11, RZ ;  /* 0x0000000b260b7224 */ /* 0x040fe200078e02ff */
[C---:B------:R-:W-:Y:S01]  /*7090*/  PRMT R50, R47.reuse, 0x8880, RZ ;  /* 0x000088802f327816 */ /* 0x040fe200000000ff */
[C---:B------:R-:W-:Y:S01]  /*70a0*/  IMAD R2, R38.reuse, R21, RZ ;  /* 0x0000001526027224 */ /* 0x040fe200078e02ff */
[----:B------:R-:W-:Y:S01]  /*70b0*/  SHF.R.S32.HI R46, RZ, 0x18, R46 ;  /* 0x00000018ff2e7819 */ /* 0x000fe2000001142e */
[C---:B------:R-:W-:Y:S01]  /*70c0*/  IMAD R20, R38.reuse, R24, RZ ;  /* 0x0000001826147224 */ /* 0x040fe200078e02ff */
[----:B------:R-:W-:Y:S01]  /*70d0*/  SHF.L.U32 R49, R47, 0x10, RZ ;  /* 0x000000102f317819 */ /* 0x000fe200000006ff */
[C---:B------:R-:W-:Y:S01]  /*70e0*/  IMAD R21, R38.reuse, R25, RZ ;  /* 0x0000001926157224 */ /* 0x040fe200078e02ff */
[----:B------:R-:W-:Y:S01]  /*70f0*/  SHF.R.S32.HI R47, RZ, 0x18, R47 ;  /* 0x00000018ff2f7819 */ /* 0x000fe2000001142f */
[----:B------:R-:W-:Y:S01]  /*7100*/  IMAD R24, R38, R28, RZ ;  /* 0x0000001c26187224 */ /* 0x000fe200078e02ff */
[----:B------:R-:W-:Y:S01]  /*7110*/  SHF.L.U32 R57, R44, 0x8, RZ ;  /* 0x000000082c397819 */ /* 0x000fe200000006ff */
[----:B------:R-:W-:Y:S01]  /*7120*/  IMAD R10, R3, R40, R10 ;  /* 0x00000028030a7224 */ /* 0x000fe200078e020a */
[----:B------:R-:W-:Y:S01]  /*7130*/  SHF.R.S32.HI R44, RZ, 0x18, R44 ;  /* 0x00000018ff2c7819 */ /* 0x000fe2000001142c */
[----:B------:R-:W-:Y:S01]  /*7140*/  IMAD R12, R38, R12, RZ ;  /* 0x0000000c260c7224 */ /* 0x000fe200078e02ff */
[----:B------:R-:W-:Y:S01]  /*7150*/  IADD3 R36, PT, PT, R36, 0x1, RZ ;  /* 0x0000000124247810 */ /* 0x000fe20007ffe0ff */
[C---:B------:R-:W-:Y:S02]  /*7160*/  IMAD R25, R38.reuse, R29, RZ ;  /* 0x0000001d26197224 */ /* 0x040fe400078e02ff */
[C---:B------:R-:W-:Y:S01]  /*7170*/  IMAD R28, R38.reuse, R32, RZ ;  /* 0x00000020261c7224 */ /* 0x040fe200078e02ff */
[----:B------:R-:W-:Y:S01]  /*7180*/  SHF.R.S32.HI R32, RZ, 0x18, R64 ;  /* 0x00000018ff207819 */ /* 0x000fe20000011440 */
[C---:B------:R-:W-:Y:S01]  /*7190*/  IMAD R29, R38.reuse, R33, RZ ;  /* 0x00000021261d7224 */ /* 0x040fe200078e02ff */
[----:B------:R-:W-:Y:S01]  /*71a0*/  I2IP.S8.S32.SAT R33, R7, R6, RZ ;  /* 0x0000000607217239 */ /* 0x000fe200000014ff */
[----:B------:R-:W-:Y:S01]  /*71b0*/  IMAD R11, R41, R40, R11 ;  /* 0x00000028290b7224 */ /* 0x000fe200078e020b */
[----:B------:R-:W-:Y:S01]  /*71c0*/  SHF.R.S32.HI R6, RZ, 0x18, R63 ;  /* 0x00000018ff067819 */ /* 0x000fe2000001143f */
[C---:B------:R-:W-:Y:S01]  /*71d0*/  IMAD R13, R38.reuse, R13, RZ ;  /* 0x0000000d260d7224 */ /* 0x040fe200078e02ff */
[----:B------:R-:W-:Y:S01]  /*71e0*/  MOV R7, R62 ;  /* 0x0000003e00077202 */ /* 0x000fe20000000f00 */
[C---:B------:R-:W-:Y:S02]  /*71f0*/  IMAD R14, R38.reuse, R14, RZ ;  /* 0x0000000e260e7224 */ /* 0x040fe400078e02ff */
[C---:B------:R-:W-:Y:S02]  /*7200*/  IMAD R3, R38.reuse, R22, RZ ;  /* 0x0000001626037224 */ /* 0x040fe400078e02ff */
[----:B------:R-:W-:Y:S02]  /*7210*/  IMAD R12, R39, R40, R12 ;  /* 0x00000028270c7224 */ /* 0x000fe400078e020c */
[C---:B------:R-:W-:Y:S02]  /*7220*/  IMAD R22, R38.reuse, R26, RZ ;  /* 0x0000001a26167224 */ /* 0x040fe400078e02ff */
[C---:B------:R-:W-:Y:S02]  /*7230*/  IMAD R15, R38.reuse, R15, RZ ;  /* 0x0000000f260f7224 */ /* 0x040fe400078e02ff */
[----:B------:R-:W-:Y:S02]  /*7240*/  IMAD R26, R38, R30, RZ ;  /* 0x0000001e261a7224 */ /* 0x000fe400078e02ff */
[----:B------:R-:W-:Y:S02]  /*7250*/  IMAD R13, R32, R40, R13 ;  /* 0x00000028200d7224 */ /* 0x000fe400078e020d */
[C---:B------:R-:W-:Y:S01]  /*7260*/  IMAD R30, R38.reuse, R34, RZ ;  /* 0x00000022261e7224 */ /* 0x040fe200078e02ff */
[----:B------:R-:W-:Y:S01]  /*7270*/  I2IP.S8.S32.SAT R34, R11, R10, RZ ;  /* 0x0000000a0b227239 */ /* 0x000fe200000014ff */
[----:B------:R-:W-:Y:S01]  /*7280*/  IMAD R16, R38, R16, RZ ;  /* 0x0000001026107224 */ /* 0x000fe200078e02ff */
[----:B------:R-:W-:Y:S01]  /*7290*/  SHF.R.S32.HI R10, RZ, 0x18, R61 ;  /* 0x00000018ff0a7819 */ /* 0x000fe2000001143d */
[----:B------:R-:W-:Y:S01]  /*72a0*/  IMAD R14, R6, R40, R14 ;  /* 0x00000028060e7224 */ /* 0x000fe200078e020e */
[----:B------:R-:W-:Y:S01]  /*72b0*/  I2IP.S8.S32.SAT R61, R9, R8, R34 ;  /* 0x00000008093d7239 */ /* 0x000fe20000001422 */
[----:B------:R-:W-:Y:S01]  /*72c0*/  IMAD R17, R38, R17, RZ ;  /* 0x0000001126117224 */ /* 0x000fe200078e02ff */
[----:B------:R-:W-:Y:S01]  /*72d0*/  SHF.R.S32.HI R11, RZ, 0x18, R60 ;  /* 0x00000018ff0b7819 */ /* 0x000fe2000001143c */
[----:B------:R-:W-:Y:S01]  /*72e0*/  IMAD R15, R42, R40, R15 ;  /* 0x000000282a0f7224 */ /* 0x000fe200078e020f */
[----:B------:R-:W-:Y:S01]  /*72f0*/  I2IP.S8.S32.SAT R60, R5, R4, R33 ;  /* 0x00000004053c7239 */ /* 0x000fe20000001421 */
[C---:B------:R-:W-:Y:S01]  /*7300*/  IMAD R18, R38.reuse, R18, RZ ;  /* 0x0000001226127224 */ /* 0x040fe200078e02ff */
[----:B------:R-:W-:Y:S01]  /*7310*/  SHF.R.S32.HI R5, RZ, 0x18, R58 ;  /* 0x00000018ff057819 */ /* 0x000fe2000001143a */
[----:B------:R-:W-:Y:S01]  /*7320*/  IMAD R16, R7, R40, R16 ;  /* 0x0000002807107224 */ /* 0x000fe200078e0210 */
[----:B------:R-:W-:Y:S01]  /*7330*/  I2IP.S8.S32.SAT R14, R15, R14, RZ ;  /* 0x0000000e0f0e7239 */ /* 0x000fe200000014ff */
[----:B------:R-:W-:Y:S01]  /*7340*/  IMAD R19, R38, R19, RZ ;  /* 0x0000001326137224 */ /* 0x000fe200078e02ff */
[----:B------:R-:W-:Y:S01]  /*7350*/  SHF.R.S32.HI R7, RZ, 0x18, R48 ;  /* 0x00000018ff077819 */ /* 0x000fe20000011430 */
[----:B------:R-:W-:Y:S01]  /*7360*/  IMAD R17, R10, R40, R17 ;  /* 0x000000280a117224 */ /* 0x000fe200078e0211 */
[----:B------:R-:W-:Y:S01]  /*7370*/  I2IP.S8.S32.SAT R62, R13, R12, R14 ;  /* 0x0000000c0d3e7239 */ /* 0x000fe2000000140e */
[-C--:B------:R-:W-:Y:S01]  /*7380*/  IMAD R18, R11, R40.reuse, R18 ;  /* 0x000000280b127224 */ /* 0x080fe200078e0212 */
[----:B------:R-:W-:Y:S01]  /*7390*/  SHF.R.S32.HI R6, RZ, 0x18, R57 ;  /* 0x00000018ff067819 */ /* 0x000fe20000011439 */
[----:B------:R-:W-:Y:S02]  /*73a0*/  IMAD.MOV.U32 R4, RZ, RZ, R59 ;  /* 0x000000ffff047224 */ /* 0x000fe400078e003b */
[-C--:B------:R-:W-:Y:S02]  /*73b0*/  IMAD R19, R43, R40.reuse, R19 ;  /* 0x000000282b137224 */ /* 0x080fe400078e0213 */
[----:B------:R-:W-:Y:S01]  /*73c0*/  IMAD R0, R4, R40, R0 ;  /* 0x0000002804007224 */ /* 0x000fe200078e0200 */
[----:B------:R-:W-:Y:S01]  /*73d0*/  MOV R4, R56 ;  /* 0x0000003800047202 */ /* 0x000fe20000000f00 */
[----:B------:R-:W-:Y:S01]  /*73e0*/  IMAD R23, R38, R23, RZ ;  /* 0x0000001726177224 */ /* 0x000fe200078e02ff */
[----:B------:R-:W-:Y:S01]  /*73f0*/  I2IP.S8.S32.SAT R18, R19, R18, RZ ;  /* 0x0000001213127239 */ /* 0x000fe200000014ff */
[-C--:B------:R-:W-:Y:S01]  /*7400*/  IMAD R2, R5, R40.reuse, R2 ;  /* 0x0000002805027224 */ /* 0x080fe200078e0202 */
[----:B------:R-:W-:Y:S01]  /*7410*/  SHF.R.S32.HI R5, RZ, 0x18, R55 ;  /* 0x00000018ff057819 */ /* 0x000fe20000011437 */
[----:B------:R-:W-:Y:S01]  /*7420*/  IMAD R3, R6, R40, R3 ;  /* 0x0000002806037224 */ /* 0x000fe200078e0203 */
[----:B------:R-:W-:Y:S01]  /*7430*/  I2IP.S8.S32.SAT R63, R17, R16, R18 ;  /* 0x00000010113f7239 */ /* 0x000fe20000001412 */
[-C--:B------:R-:W-:Y:S01]  /*7440*/  IMAD R23, R44, R40.reuse, R23 ;  /* 0x000000282c177224 */ /* 0x080fe200078e0217 */
[----:B------:R-:W-:Y:S01]  /*7450*/  SHF.R.S32.HI R6, RZ, 0x18, R54 ;  /* 0x00000018ff067819 */ /* 0x000fe20000011436 */
[-C--:B------:R-:W-:Y:S01]  /*7460*/  IMAD R20, R4, R40.reuse, R20 ;  /* 0x0000002804147224 */ /* 0x080fe200078e0214 */
[----:B------:R-:W-:Y:S01]  /*7470*/  MOV R4, R53 ;  /* 0x0000003500047202 */ /* 0x000fe20000000f00 */
[----:B------:R1:W-:Y:S01]  /*7480*/  STS.128 [R69+UR44+0x3200], R60 ;  /* 0x0032003c45007988 */ /* 0x0003e20008000c2c */
[----:B------:R-:W-:Y:S01]  /*7490*/  IMAD R27, R38, R27, RZ ;  /* 0x0000001b261b7224 */ /* 0x000fe200078e02ff */
[----:B------:R-:W-:Y:S01]  /*74a0*/  I2IP.S8.S32.SAT R3, R23, R3, RZ ;  /* 0x0000000317037239 */ /* 0x000fe200000014ff */
[-C--:B------:R-:W-:Y:S01]  /*74b0*/  IMAD R21, R5, R40.reuse, R21 ;  /* 0x0000002805157224 */ /* 0x080fe200078e0215 */
[----:B------:R-:W-:Y:S01]  /*74c0*/  SHF.R.S32.HI R5, RZ, 0x18, R52 ;  /* 0x00000018ff057819 */ /* 0x000fe20000011434 */
[-C--:B------:R-:W-:Y:S01]  /*74d0*/  IMAD R22, R6, R40.reuse, R22 ;  /* 0x0000002806167224 */ /* 0x080fe200078e0216 */
[----:B------:R-:W-:Y:S01]  /*74e0*/  SHF.R.S32.HI R6, RZ, 0x18, R49 ;  /* 0x00000018ff067819 */ /* 0x000fe20000011431 */
[-C--:B------:R-:W-:Y:S02]  /*74f0*/  IMAD R27, R45, R40.reuse, R27 ;  /* 0x000000282d1b7224 */ /* 0x080fe400078e021b */
[-C--:B------:R-:W-:Y:S01]  /*7500*/  IMAD R24, R4, R40.reuse, R24 ;  /* 0x0000002804187224 */ /* 0x080fe200078e0218 */
[----:B------:R-:W-:Y:S01]  /*7510*/  SHF.R.S32.HI R4, RZ, 0x18, R51 ;  /* 0x00000018ff047819 */ /* 0x000fe20000011433 */
[----:B------:R-:W-:Y:S01]  /*7520*/  IMAD R25, R5, R40, R25 ;  /* 0x0000002805197224 */ /* 0x000fe200078e0219 */
[----:B------:R-:W-:Y:S01]  /*7530*/  MOV R5, R50 ;  /* 0x0000003200057202 */ /* 0x000fe20000000f00 */
[----:B------:R-:W-:Y:S02]  /*7540*/  IMAD R31, R38, R31, RZ ;  /* 0x0000001f261f7224 */ /* 0x000fe400078e02ff */
[----:B------:R-:W-:Y:S01]  /*7550*/  IMAD R26, R4, R40, R26 ;  /* 0x00000028041a7224 */ /* 0x000fe200078e021a */
[----:B------:R-:W-:Y:S01]  /*7560*/  I2IP.S8.S32.SAT R4, R2, R0, R3 ;  /* 0x0000000002047239 */ /* 0x000fe20000001403 */
[-C--:B------:R-:W-:Y:S02]  /*7570*/  IMAD R31, R46, R40.reuse, R31 ;  /* 0x000000282e1f7224 */ /* 0x080fe400078e021f */
[----:B------:R-:W-:Y:S01]  /*7580*/  IMAD R28, R5, R40, R28 ;  /* 0x00000028051c7224 */ /* 0x000fe200078e021c */
[----:B------:R-:W-:Y:S01]  /*7590*/  I2IP.S8.S32.SAT R5, R27, R22, RZ ;  /* 0x000000161b057239 */ /* 0x000fe200000014ff */
[----:B------:R-:W-:Y:S01]  /*75a0*/  IMAD R29, R6, R40, R29 ;  /* 0x00000028061d7224 */ /* 0x000fe200078e021d */
[----:B------:R-:W-:Y:S01]  /*75b0*/  I2IP.S8.S32.SAT R6, R31, R26, RZ ;  /* 0x0000001a1f067239 */ /* 0x000fe200000014ff */
[----:B------:R-:W-:Y:S01]  /*75c0*/  IMAD R35, R38, R35, RZ ;  /* 0x0000002326237224 */ /* 0x000fe200078e02ff */
[----:B------:R-:W-:Y:S01]  /*75d0*/  I2IP.S8.S32.SAT R5, R21, R20, R5 ;  /* 0x0000001415057239 */ /* 0x000fe20000001405 */
[----:B------:R-:W-:Y:S01]  /*75e0*/  IMAD R30, R7, R40, R30 ;  /* 0x00000028071e7224 */ /* 0x000fe200078e021e */
[----:B------:R-:W-:Y:S01]  /*75f0*/  I2IP.S8.S32.SAT R6, R25, R24, R6 ;  /* 0x0000001819067239 */ /* 0x000fe20000001406 */
[----:B------:R-:W-:Y:S05]  /*7600*/  IMAD R35, R47, R40, R35 ;  /* 0x000000282f237224 */ /* 0x000fea00078e0223 */
[----:B------:R-:W-:Y:S04]  /*7610*/  I2IP.S8.S32.SAT R7, R35, R30, RZ ;  /* 0x0000001e23077239 */ /* 0x000fe800000014ff */
[----:B------:R-:W-:Y:S05]  /*7620*/  I2IP.S8.S32.SAT R7, R29, R28, R7 ;  /* 0x0000001c1d077239 */ /* 0x000fea0000001407 */
        /* <DEDUP_REMOVED lines=10> */
[----:B------:R-:W-:Y:S02]  /*76d0*/  UIADD3 UR9, UPT, UPT, UR49, 0x40, URZ ;  /* 0x0000004031097890 */ /* 0x000fe4000fffe0ff */
[----:B------:R-:W-:Y:S01]  /*76e0*/  UIADD3 UR8, UPT, UPT, UR44, 0x3200, URZ ;  /* 0x000032002c087890 */ /* 0x000fe2000fffe0ff */
[----:B------:R-:W-:Y:S01]  /*76f0*/  UMOV UR10, UR50 ;  /* 0x00000032000a7c82 */ /* 0x000fe20008000000 */
[----:B------:R-:W-:Y:S01]  /*7700*/  UMOV UR11, UR36 ;  /* 0x00000024000b7c82 */ /* 0x000fe20008000000 */
[----:B--2---:R-:W-:Y:S04]  /*7710*/  UIADD3 UR4, UP0, UPT, UR6, 0x680, URZ ;  /* 0x0000068006047890 */ /* 0x004fe8000ff1e0ff */
[----:B------:R-:W-:Y:S09]  /*7720*/  UIADD3.X UR5, UPT, UPT, URZ, UR7, URZ, UP0, !UPT ;  /* 0x00000007ff057290 */ /* 0x000ff200087fe4ff */
[----:B------:R2:W-:Y:S01]  /*7730*/  UTMASTG.3D [UR8], [UR4] ;  /* 0x00000008040073b5 */ /* 0x0005e20008010000 */
[----:B------:R0:W-:Y:S01]  /*7740*/  UTMACMDFLUSH ;  /* 0x00000000000079b7 */ /* 0x0001e20000000000 */
[----:B--2---:R-:W-:Y:S04]  /*7750*/  DEPBAR.LE SB0, 0x1 ;  /* 0x000080400000791a */ /* 0x004fe80000000000 */
.L_x_111:
[----:B------:R-:W-:Y:S05]  /*7760*/  BSYNC.RECONVERGENT B0 ;  /* 0x0000000000007941 */ /* 0x000fea0003800200 */
.L_x_110:
[----:B------:R-:W-:Y:S01]  /*7770*/  R2UR UR4, R76 ;  /* 0x000000004c0472ca */ /* 0x000fe200000e0000 */
[----:B------:R-:W-:Y:S01]  /*7780*/  BAR.SYNC.DEFER_BLOCKING 0x1, 0x80 ;  /* 0x0042000000007b1d */ /* 0x000fe20000010000 */
[----:B------:R-:W-:Y:S01]  /*7790*/  ISETP.NE.AND P0, PT, R78, 0x2, PT ;  /* 0x000000024e00780c */ /* 0x000fe20003f05270 */
[----:B------:R-:W-:Y:S01]  /*77a0*/  UISETP.NE.AND UP0, UPT, UR46, URZ, UPT ;  /* 0x000000ff2e00728c */ /* 0x000fe2000bf05270 */
[----:B------:R-:W-:Y:S01]  /*77b0*/  ISETP.NE.AND P1, PT, R36, 0x4, PT ;  /* 0x000000042400780c */ /* 0x000fe20003f25270 */
[----:B------:R-:W-:Y:S01]  /*77c0*/  UIADD3 UR20, UPT, UPT, UR37, UR63, URZ ;  /* 0x0000003f25147290 */ /* 0x000fe2000fffe0ff */
[----:B------:R-:W-:Y:S02]  /*77d0*/  SEL R2, RZ, 0x1, P0 ;  /* 0x00000001ff027807 */ /* 0x000fe40000000000 */
[----:B------:R-:W-:Y:S02]  /*77e0*/  SEL R0, RZ, 0x1, P1 ;  /* 0x00000001ff007807 */ /* 0x000fe40000800000 */
[----:B------:R-:W-:Y:S02]  /*77f0*/  LOP3.LUT R82, R82, R2, RZ, 0x3c, !PT ;  /* 0x0000000252527212 */ /* 0x000fe400078e3cff */
[----:B------:R-:W-:Y:S01]  /*7800*/  LOP3.LUT R83, R83, R0, RZ, 0x3c, !PT ;  /* 0x0000000053537212 */ /* 0x000fe200078e3cff */
[----:B------:R-:W-:Y:S01]  /*7810*/  UIADD3 UR16, UPT, UPT, UR38, UR4, URZ ;  /* 0x0000000426107290 */ /* 0x000fe2000fffe0ff */
[----:B------:R-:W-:Y:S02]  /*7820*/  SEL R78, R78, RZ, P0 ;  /* 0x000000ff4e4e7207 */ /* 0x000fe40000000000 */
[----:B------:R-:W-:Y:S01]  /*7830*/  SEL R36, R36, RZ, P1 ;  /* 0x000000ff24247207 */ /* 0x000fe20000800000 */
[----:B------:R-:W-:Y:S01]  /*7840*/  UMOV UR36, UR59 ;  /* 0x0000003b00247c82 */ /* 0x000fe20008000000 */
[----:B------:R-:W-:Y:S07]  /*7850*/  BRA.U UP0, `(.L_x_112) ;  /* 0xffffffd500787547 */ /* 0x000fee000b83ffff */
[----:B------:R-:W-:Y:S05]  /*7860*/  EXIT ;  /* 0x000000000000794d */ /* 0x000fea0003800000 */
.L_x_24:
[----:B--2---:R2:W3:Y:S02]  /*7870*/  SYNCS.PHASECHK.TRANS64.TRYWAIT P0, [R0+URZ+0xf0], R2 ;  /* 0x0000f002000075a7 */ /* 0x0044e400080011ff */
[----:B---3--:R-:W-:Y:S05]  /*7880*/  @!P0 NANOSLEEP.SYNCS 0x989680 ;  /* 0x009896800000895d */ /* 0x008fea0003900000 */
[----:B------:R-:W3:Y:S02]  /*7890*/  @!P0 SYNCS.PHASECHK.TRANS64 P0, [R0+URZ+0xf0], R2 ;  /* 0x0000f002000085a7 */ /* 0x000ee400080010ff */
[----:B---3--:R-:W-:Y:S05]  /*78a0*/  @!P0 BRA `(.L_x_24) ;  /* 0xfffffffc00f08947 */ /* 0x008fea000383ffff */
[----:B------:R-:W-:Y:S05]  /*78b0*/  BRA `(.L_x_113) ;  /* 0xffffff9c00f47947 */ /* 0x000fea000383ffff */
.L_x_27:
[----:B-1----:R-:W-:-:S07]  /*78c0*/  MOV R0, UR33 ;  /* 0x0000002100007c02 */ /* 0x002fce0008000f00 */
.L_x_114:
[----:B-1----:R1:W2:Y:S02]  /*78d0*/  SYNCS.PHASECHK.TRANS64.TRYWAIT P0, [R0+URZ+0x28], R3 ;  /* 0x00002803000075a7 */ /* 0x0022a400080011ff */
[----:B--2---:R-:W-:Y:S05]  /*78e0*/  @!P0 NANOSLEEP.SYNCS 0x989680 ;  /* 0x009896800000895d */ /* 0x004fea0003900000 */
[----:B------:R-:W2:Y:S02]  /*78f0*/  @!P0 SYNCS.PHASECHK.TRANS64 P0, [R0+URZ+0x28], R3 ;  /* 0x00002803000085a7 */ /* 0x000ea400080010ff */
[----:B--2---:R-:W-:Y:S05]  /*7900*/  @!P0 BRA `(.L_x_114) ;  /* 0xfffffffc00f08947 */ /* 0x004fea000383ffff */
[----:B------:R-:W-:Y:S05]  /*7910*/  BRA `(.L_x_26) ;  /* 0xffffffa0003c7947 */ /* 0x000fea000383ffff */
.L_x_34:
[----:B-1----:R-:W-:-:S07]  /*7920*/  MOV R0, UR17 ;  /* 0x0000001100007c02 */ /* 0x002fce0008000f00 */
.L_x_115:
[----:B-1----:R1:W2:Y:S02]  /*7930*/  SYNCS.PHASECHK.TRANS64.TRYWAIT P0, [R0+URZ+0x28], R3 ;  /* 0x00002803000075a7 */ /* 0x0022a400080011ff */
[----:B--2---:R-:W-:Y:S05]  /*7940*/  @!P0 NANOSLEEP.SYNCS 0x989680 ;  /* 0x009896800000895d */ /* 0x004fea0003900000 */
[----:B------:R-:W2:Y:S02]  /*7950*/  @!P0 SYNCS.PHASECHK.TRANS64 P0, [R0+URZ+0x28], R3 ;  /* 0x00002803000085a7 */ /* 0x000ea400080010ff */
[----:B--2---:R-:W-:Y:S05]  /*7960*/  @!P0 BRA `(.L_x_115) ;  /* 0xfffffffc00f08947 */ /* 0x004fea000383ffff */
[----:B------:R-:W-:Y:S05]  /*7970*/  BRA `(.L_x_33) ;  /* 0xffffffa000f87947 */ /* 0x000fea000383ffff */
.L_x_39:
[----:B-1----:R1:W2:Y:S02]  /*7980*/  SYNCS.PHASECHK.TRANS64.TRYWAIT P0, [R3+URZ+0x80], R0 ;  /* 0x00008000030075a7 */ /* 0x0022a400080011ff */
[----:B--2---:R-:W-:Y:S05]  /*7990*/  @!P0 NANOSLEEP.SYNCS 0x989680 ;  /* 0x009896800000895d */ /* 0x004fea0003900000 */
[----:B------:R-:W2:Y:S02]  /*79a0*/  @!P0 SYNCS.PHASECHK.TRANS64 P0, [R3+URZ+0x80], R0 ;  /* 0x00008000030085a7 */ /* 0x000ea400080010ff */
[----:B--2---:R-:W-:Y:S05]  /*79b0*/  @!P0 BRA `(.L_x_39) ;  /* 0xfffffffc00f08947 */ /* 0x004fea000383ffff */
[----:B------:R-:W-:Y:S05]  /*79c0*/  BRA `(.L_x_116) ;  /* 0xffffffa4009c7947 */ /* 0x000fea000383ffff */
.L_x_43:
[----:B------:R-:W-:-:S07]  /*79d0*/  MOV R0, UR4 ;  /* 0x0000000400007c02 */ /* 0x000fce0008000f00 */
.L_x_117:
[----:B-1----:R1:W2:Y:S02]  /*79e0*/  SYNCS.PHASECHK.TRANS64.TRYWAIT P0, [R0+URZ], R2 ;  /* 0x00000002000075a7 */ /* 0x0022a400080011ff */
[----:B--2---:R-:W-:Y:S05]  /*79f0*/  @!P0 NANOSLEEP.SYNCS 0x989680 ;  /* 0x009896800000895d */ /* 0x004fea0003900000 */
[----:B------:R-:W2:Y:S02]  /*7a00*/  @!P0 SYNCS.PHASECHK.TRANS64 P0, [R0+URZ], R2 ;  /* 0x00000002000085a7 */ /* 0x000ea400080010ff */
[----:B--2---:R-:W-:Y:S05]  /*7a10*/  @!P0 BRA `(.L_x_117) ;  /* 0xfffffffc00f08947 */ /* 0x004fea000383ffff */
[----:B------:R-:W-:Y:S05]  /*7a20*/  BRA `(.L_x_118) ;  /* 0xffffffac00447947 */ /* 0x000fea000383ffff */
.L_x_44:
[----:B------:R-:W-:-:S07]  /*7a30*/  MOV R0, UR5 ;  /* 0x0000000500007c02 */ /* 0x000fce0008000f00 */
.L_x_119:
[----:B-1----:R1:W2:Y:S02]  /*7a40*/  SYNCS.PHASECHK.TRANS64.TRYWAIT P0, [R0+URZ], R3 ;  /* 0x00000003000075a7 */ /* 0x0022a400080011ff */
[----:B--2---:R-:W-:Y:S05]  /*7a50*/  @!P0 NANOSLEEP.SYNCS 0x989680 ;  /* 0x009896800000895d */ /* 0x004fea0003900000 */
[----:B------:R-:W2:Y:S02]  /*7a60*/  @!P0 SYNCS.PHASECHK.TRANS64 P0, [R0+URZ], R3 ;  /* 0x00000003000085a7 */ /* 0x000ea400080010ff */
[----:B--2---:R-:W-:Y:S05]  /*7a70*/  @!P0 BRA `(.L_x_119) ;  /* 0xfffffffc00f08947 */ /* 0x004fea000383ffff */
[----:B------:R-:W-:Y:S05]  /*7a80*/  BRA `(.L_x_120) ;  /* 0xffffffac00507947 */ /* 0x000fea000383ffff */
.L_x_45:
[----:B------:R-:W-:-:S07]  /*7a90*/  MOV R0, UR5 ;  /* 0x0000000500007c02 */ /* 0x000fce0008000f00 */
.L_x_121:
[----:B-1----:R1:W2:Y:S02]  /*7aa0*/  SYNCS.PHASECHK.TRANS64.TRYWAIT P0, [R0+URZ], R3 ;  /* 0x00000003000075a7 */ /* 0x0022a400080011ff */
[----:B--2---:R-:W-:Y:S05]  /*7ab0*/  @!P0 NANOSLEEP.SYNCS 0x989680 ;  /* 0x009896800000895d */ /* 0x004fea0003900000 */
[----:B------:R-:W2:Y:S02]  /*7ac0*/  @!P0 SYNCS.PHASECHK.TRANS64 P0, [R0+URZ], R3 ;  /* 0x00000003000085a7 */ /* 0x000ea400080010ff */
[----:B--2---:R-:W-:Y:S05]  /*7ad0*/  @!P0 BRA `(.L_x_121) ;  /* 0xfffffffc00f08947 */ /* 0x004fea000383ffff */
[----:B------:R-:W-:Y:S05]  /*7ae0*/  BRA `(.L_x_122) ;  /* 0xffffffac005c7947 */ /* 0x000fea000383ffff */
.L_x_46:
[----:B------:R-:W-:-:S07]  /*7af0*/  MOV R0, UR5 ;  /* 0x0000000500007c02 */ /* 0x000fce0008000f00 */
.L_x_123:
[----:B-1----:R1:W2:Y:S02]  /*7b00*/  SYNCS.PHASECHK.TRANS64.TRYWAIT P0, [R0+URZ], R3 ;  /* 0x00000003000075a7 */ /* 0x0022a400080011ff */
[----:B--2---:R-:W-:Y:S05]  /*7b10*/  @!P0 NANOSLEEP.SYNCS 0x989680 ;  /* 0x009896800000895d */ /* 0x004fea0003900000 */
[----:B------:R-:W2:Y:S02]  /*7b20*/  @!P0 SYNCS.PHASECHK.TRANS64 P0, [R0+URZ], R3 ;  /* 0x00000003000085a7 */ /* 0x000ea400080010ff */
[----:B--2---:R-:W-:Y:S05]  /*7b30*/  @!P0 BRA `(.L_x_123) ;  /* 0xfffffffc00f08947 */ /* 0x004fea000383ffff */
[----:B------:R-:W-:Y:S05]  /*7b40*/  BRA `(.L_x_124) ;  /* 0xffffffac00687947 */ /* 0x000fea000383ffff */
.L_x_49:
[----:B-1----:R1:W2:Y:S02]  /*7b50*/  SYNCS.PHASECHK.TRANS64.TRYWAIT P0, [R2+URZ+0xe0], R4 ;  /* 0x0000e004020075a7 */ /* 0x0022a400080011ff */
[----:B--2---:R-:W-:Y:S05]  /*7b60*/  @!P0 NANOSLEEP.SYNCS 0x989680 ;  /* 0x009896800000895d */ /* 0x004fea0003900000 */
[----:B------:R-:W2:Y:S02]  /*7b70*/  @!P0 SYNCS.PHASECHK.TRANS64 P0, [R2+URZ+0xe0], R4 ;  /* 0x0000e004020085a7 */ /* 0x000ea400080010ff */
[----:B--2---:R-:W-:Y:S05]  /*7b80*/  @!P0 BRA `(.L_x_49) ;  /* 0xfffffffc00f08947 */ /* 0x004fea000383ffff */
[----:B------:R-:W-:Y:S05]  /*7b90*/  BRA `(.L_x_125) ;  /* 0xffffffac00c47947 */ /* 0x000fea000383ffff */
.L_x_50:
[----:B------:R-:W-:-:S07]  /*7ba0*/  MOV R2, UR4 ;  /* 0x0000000400027c02 */ /* 0x000fce0008000f00 */
.L_x_126:
[----:B-1----:R1:W2:Y:S02]  /*7bb0*/  SYNCS.PHASECHK.TRANS64.TRYWAIT P0, [R2+URZ+0x90], R5 ;  /* 0x00009005020075a7 */ /* 0x0022a400080011ff */
[----:B--2---:R-:W-:Y:S05]  /*7bc0*/  @!P0 NANOSLEEP.SYNCS 0x989680 ;  /* 0x009896800000895d */ /* 0x004fea0003900000 */
[----:B------:R-:W2:Y:S02]  /*7bd0*/  @!P0 SYNCS.PHASECHK.TRANS64 P0, [R2+URZ+0x90], R5 ;  /* 0x00009005020085a7 */ /* 0x000ea400080010ff */
[----:B--2---:R-:W-:Y:S05]  /*7be0*/  @!P0 BRA `(.L_x_126) ;  /* 0xfffffffc00f08947 */ /* 0x004fea000383ffff */
[----:B------:R-:W-:Y:S05]  /*7bf0*/  BRA `(.L_x_127) ;  /* 0xffffffac00d47947 */ /* 0x000fea000383ffff */
.L_x_51:
[----:B-1----:R1:W2:Y:S02]  /*7c00*/  SYNCS.PHASECHK.TRANS64.TRYWAIT P1, [R2+URZ+0x80], R4 ;  /* 0x00008004020075a7 */ /* 0x0022a400080211ff */
[----:B--2---:R-:W-:Y:S05]  /*7c10*/  @!P1 NANOSLEEP.SYNCS 0x989680 ;  /* 0x009896800000995d */ /* 0x004fea0003900000 */
[----:B------:R-:W2:Y:S02]  /*7c20*/  @!P1 SYNCS.PHASECHK.TRANS64 P1, [R2+URZ+0x80], R4 ;  /* 0x00008004020095a7 */ /* 0x000ea400080210ff */
[----:B--2---:R-:W-:Y:S05]  /*7c30*/  @!P1 BRA `(.L_x_51) ;  /* 0xfffffffc00f09947 */ /* 0x004fea000383ffff */
[----:B------:R-:W-:Y:S05]  /*7c40*/  BRA `(.L_x_128) ;  /* 0xffffffb000047947 */ /* 0x000fea000383ffff */
.L_x_54:
[----:B------:R-:W-:-:S07]  /*7c50*/  MOV R0, UR4 ;  /* 0x0000000400007c02 */ /* 0x000fce0008000f00 */
.L_x_129:
[----:B-1----:R1:W2:Y:S02]  /*7c60*/  SYNCS.PHASECHK.TRANS64.TRYWAIT P0, [R0+URZ+0x90], R2 ;  /* 0x00009002000075a7 */ /* 0x0022a400080011ff */
[----:B--2---:R-:W-:Y:S05]  /*7c70*/  @!P0 NANOSLEEP.SYNCS 0x989680 ;  /* 0x009896800000895d */ /* 0x004fea0003900000 */
[----:B------:R-:W2:Y:S02]  /*7c80*/  @!P0 SYNCS.PHASECHK.TRANS64 P0, [R0+URZ+0x90], R2 ;  /* 0x00009002000085a7 */ /* 0x000ea400080010ff */
[----:B--2---:R-:W-:Y:S05]  /*7c90*/  @!P0 BRA `(.L_x_129) ;  /* 0xfffffffc00f08947 */ /* 0x004fea000383ffff */
[----:B------:R-:W-:Y:S05]  /*7ca0*/  BRA `(.L_x_53) ;  /* 0xffffffb000587947 */ /* 0x000fea000383ffff */
.L_x_61:
[----:B-1----:R1:W2:Y:S02]  /*7cb0*/  SYNCS.PHASECHK.TRANS64.TRYWAIT P1, [R0+URZ+0x80], R2 ;  /* 0x00008002000075a7 */ /* 0x0022a400080211ff */
[----:B--2---:R-:W-:Y:S05]  /*7cc0*/  @!P1 NANOSLEEP.SYNCS 0x989680 ;  /* 0x009896800000995d */ /* 0x004fea0003900000 */
[----:B------:R-:W2:Y:S02]  /*7cd0*/  @!P1 SYNCS.PHASECHK.TRANS64 P1, [R0+URZ+0x80], R2 ;  /* 0x00008002000095a7 */ /* 0x000ea400080210ff */
[----:B--2---:R-:W-:Y:S05]  /*7ce0*/  @!P1 BRA `(.L_x_61) ;  /* 0xfffffffc00f09947 */ /* 0x004fea000383ffff */
[----:B------:R-:W-:Y:S05]  /*7cf0*/  BRA `(.L_x_130) ;  /* 0xffffffb400bc7947 */ /* 0x000fea000383ffff */
.L_x_62:
[----:B------:R-:W-:-:S07]  /*7d00*/  MOV R2, UR23 ;  /* 0x0000001700027c02 */ /* 0x000fce0008000f00 */
.L_x_131:
[----:B-1----:R1:W2:Y:S02]  /*7d10*/  SYNCS.PHASECHK.TRANS64.TRYWAIT P0, [R2+URZ+0xc0], R0 ;  /* 0x0000c000020075a7 */ /* 0x0022a400080011ff */
[----:B--2---:R-:W-:Y:S05]  /*7d20*/  @!P0 NANOSLEEP.SYNCS 0x989680 ;  /* 0x009896800000895d */ /* 0x004fea0003900000 */
[----:B------:R-:W2:Y:S02]  /*7d30*/  @!P0 SYNCS.PHASECHK.TRANS64 P0, [R2+URZ+0xc0], R0 ;  /* 0x0000c000020085a7 */ /* 0x000ea400080010ff */
[----:B--2---:R-:W-:Y:S05]  /*7d40*/  @!P0 BRA `(.L_x_131) ;  /* 0xfffffffc00f08947 */ /* 0x004fea000383ffff */
[----:B------:R-:W-:Y:S05]  /*7d50*/  BRA `(.L_x_132) ;  /* 0xffffffb8000c7947 */ /* 0x000fea000383ffff */
.L_x_65:
[----:B------:R-:W-:Y:S07]  /*7d60*/  MOV R0, UR5 ;  /* 0x0000000500007c02 */ /* 0x000fee0008000f00 */
.L_x_133:
[----:B-1----:R1:W2:Y:S02]  /*7d70*/  SYNCS.PHASECHK.TRANS64.TRYWAIT P0, [R0+URZ], R2 ;  /* 0x00000002000075a7 */ /* 0x0022a400080011ff */
[----:B--2---:R-:W-:Y:S05]  /*7d80*/  @!P0 NANOSLEEP.SYNCS 0x989680 ;  /* 0x009896800000895d */ /* 0x004fea0003900000 */
[----:B------:R-:W2:Y:S02]  /*7d90*/  @!P0 SYNCS.PHASECHK.TRANS64 P0, [R0+URZ], R2 ;  /* 0x00000002000085a7 */ /* 0x000ea400080010ff */
[----:B--2---:R-:W-:Y:S05]  /*7da0*/  @!P0 BRA `(.L_x_133) ;  /* 0xfffffffc00f08947 */ /* 0x004fea000383ffff */
[----:B------:R-:W-:Y:S05]  /*7db0*/  BRA `(.L_x_64) ;  /* 0xffffffb800287947 */ /* 0x000fea000383ffff */
.L_x_68:
[----:B------:R-:W-:-:S07]  /*7dc0*/  MOV R0, UR4 ;  /* 0x0000000400007c02 */ /* 0x000fce0008000f00 */
.L_x_134:
[----:B--2---:R2:W4:Y:S02]  /*7dd0*/  SYNCS.PHASECHK.TRANS64.TRYWAIT P0, [R0+URZ], R2 ;  /* 0x00000002000075a7 */ /* 0x00452400080011ff */
[----:B----4-:R-:W-:Y:S05]  /*7de0*/  @!P0 NANOSLEEP.SYNCS 0x989680 ;  /* 0x009896800000895d */ /* 0x010fea0003900000 */
[----:B------:R-:W4:Y:S02]  /*7df0*/  @!P0 SYNCS.PHASECHK.TRANS64 P0, [R0+URZ], R2 ;  /* 0x00000002000085a7 */ /* 0x000f2400080010ff */
[----:B----4-:R-:W-:Y:S05]  /*7e00*/  @!P0 BRA `(.L_x_134) ;  /* 0xfffffffc00f08947 */ /* 0x010fea000383ffff */
[----:B------:R-:W-:Y:S05]  /*7e10*/  BRA `(.L_x_135) ;  /* 0xffffffb800dc7947 */ /* 0x000fea000383ffff */
.L_x_69:
[----:B------:R-:W-:-:S07]  /*7e20*/  MOV R0, UR5 ;  /* 0x0000000500007c02 */ /* 0x000fce0008000f00 */
.L_x_136:
[----:B-1----:R1:W2:Y:S02]  /*7e30*/  SYNCS.PHASECHK.TRANS64.TRYWAIT P0, [R0+URZ], R3 ;  /* 0x00000003000075a7 */ /* 0x0022a400080011ff */
[----:B--2---:R-:W-:Y:S05]  /*7e40*/  @!P0 NANOSLEEP.SYNCS 0x989680 ;  /* 0x009896800000895d */ /* 0x004fea0003900000 */
[----:B------:R-:W2:Y:S02]  /*7e50*/  @!P0 SYNCS.PHASECHK.TRANS64 P0, [R0+URZ], R3 ;  /* 0x00000003000085a7 */ /* 0x000ea400080010ff */
[----:B--2---:R-:W-:Y:S05]  /*7e60*/  @!P0 BRA `(.L_x_136) ;  /* 0xfffffffc00f08947 */ /* 0x004fea000383ffff */
[----:B------:R-:W-:Y:S05]  /*7e70*/  BRA `(.L_x_137) ;  /* 0xffffffb800e87947 */ /* 0x000fea000383ffff */
.L_x_70:
[----:B------:R-:W-:-:S07]  /*7e80*/  MOV R0, UR5 ;  /* 0x0000000500007c02 */ /* 0x000fce0008000f00 */
.L_x_138:
[----:B-1----:R1:W2:Y:S02]  /*7e90*/  SYNCS.PHASECHK.TRANS64.TRYWAIT P0, [R0+URZ], R3 ;  /* 0x00000003000075a7 */ /* 0x0022a400080011ff */
[----:B--2---:R-:W-:Y:S05]  /*7ea0*/  @!P0 NANOSLEEP.SYNCS 0x989680 ;  /* 0x009896800000895d */ /* 0x004fea0003900000 */
[----:B------:R-:W2:Y:S02]  /*7eb0*/  @!P0 SYNCS.PHASECHK.TRANS64 P0, [R0+URZ], R3 ;  /* 0x00000003000085a7 */ /* 0x000ea400080010ff */
[----:B--2---:R-:W-:Y:S05]  /*7ec0*/  @!P0 BRA `(.L_x_138) ;  /* 0xfffffffc00f08947 */ /* 0x004fea000383ffff */
[----:B------:R-:W-:Y:S05]  /*7ed0*/  BRA `(.L_x_139) ;  /* 0xffffffb800f47947 */ /* 0x000fea000383ffff */
.L_x_71:
[----:B-1----:R-:W-:-:S07]  /*7ee0*/  MOV R0, UR4 ;  /* 0x0000000400007c02 */ /* 0x002fce0008000f00 */
.L_x_140:
[----:B-1----:R1:W2:Y:S02]  /*7ef0*/  SYNCS.PHASECHK.TRANS64.TRYWAIT P0, [R0+URZ], R2 ;  /* 0x00000002000075a7 */ /* 0x0022a400080011ff */
[----:B--2---:R-:W-:Y:S05]  /*7f00*/  @!P0 NANOSLEEP.SYNCS 0x989680 ;  /* 0x009896800000895d */ /* 0x004fea0003900000 */
[----:B------:R-:W2:Y:S02]  /*7f10*/  @!P0 SYNCS.PHASECHK.TRANS64 P0, [R0+URZ], R2 ;  /* 0x00000002000085a7 */ /* 0x000ea400080010ff */
[----:B--2---:R-:W-:Y:S05]  /*7f20*/  @!P0 BRA `(.L_x_140) ;  /* 0xfffffffc00f08947 */ /* 0x004fea000383ffff */
[----:B------:R-:W-:Y:S05]  /*7f30*/  BRA `(.L_x_141) ;  /* 0xffffffbc00007947 */ /* 0x000fea000383ffff */
.L_x_76:
[----:B--2---:R2:W3:Y:S02]  /*7f40*/  SYNCS.PHASECHK.TRANS64.TRYWAIT P0, [R12+URZ+0x80], R0 ;  /* 0x000080000c0075a7 */ /* 0x0044e400080011ff */
[----:B---3--:R-:W-:Y:S05]  /*7f50*/  @!P0 NANOSLEEP.SYNCS 0x989680 ;  /* 0x009896800000895d */ /* 0x008fea0003900000 */
[----:B------:R-:W3:Y:S02]  /*7f60*/  @!P0 SYNCS.PHASECHK.TRANS64 P0, [R12+URZ+0x80], R0 ;  /* 0x000080000c0085a7 */ /* 0x000ee400080010ff */
[----:B---3--:R-:W-:Y:S05]  /*7f70*/  @!P0 BRA `(.L_x_76) ;  /* 0xfffffffc00f08947 */ /* 0x008fea000383ffff */
[----:B------:R-:W-:Y:S05]  /*7f80*/  BRA `(.L_x_142) ;  /* 0xffffffc000187947 */ /* 0x000fea000383ffff */
.L_x_79:
[----:B-1----:R-:W-:Y:S07]  /*7f90*/  MOV R0, UR21 ;  /* 0x0000001500007c02 */ /* 0x002fee0008000f00 */
.L_x_143:
[----:B-1----:R1:W2:Y:S02]  /*7fa0*/  SYNCS.PHASECHK.TRANS64.TRYWAIT P2, [R0+URZ+0x78], R6 ;  /* 0x00007806000075a7 */ /* 0x0022a400080411ff */
[----:B--2---:R-:W-:Y:S05]  /*7fb0*/  @!P2 NANOSLEEP.SYNCS 0x989680 ;  /* 0x009896800000a95d */ /* 0x004fea0003900000 */
[----:B------:R-:W2:Y:S02]  /*7fc0*/  @!P2 SYNCS.PHASECHK.TRANS64 P2, [R0+URZ+0x78], R6 ;  /* 0x000078060000a5a7 */ /* 0x000ea400080410ff */
[----:B--2---:R-:W-:Y:S05]  /*7fd0*/  @!P2 BRA `(.L_x_143) ;  /* 0xfffffffc00f0a947 */ /* 0x004fea000383ffff */
[----:B------:R-:W-:Y:S05]  /*7fe0*/  BRA `(.L_x_78) ;  /* 0xffffffc400807947 */ /* 0x000fea000383ffff */
.L_x_82:
[----:B------:R-:W-:Y:S07]  /*7ff0*/  MOV R0, UR21 ;  /* 0x0000001500007c02 */ /* 0x000fee0008000f00 */
.L_x_144:
[----:B-1----:R1:W2:Y:S02]  /*8000*/  SYNCS.PHASECHK.TRANS64.TRYWAIT P0, [R0+URZ+0x60], R9 ;  /* 0x00006009000075a7 */ /* 0x0022a400080011ff */
[----:B--2---:R-:W-:Y:S05]  /*8010*/  @!P0 NANOSLEEP.SYNCS 0x989680 ;  /* 0x009896800000895d */ /* 0x004fea0003900000 */
[----:B------:R-:W2:Y:S02]  /*8020*/  @!P0 SYNCS.PHASECHK.TRANS64 P0, [R0+URZ+0x60], R9 ;  /* 0x00006009000085a7 */ /* 0x000ea400080010ff */
[----:B--2---:R-:W-:Y:S05]  /*8030*/  @!P0 BRA `(.L_x_144) ;  /* 0xfffffffc00f08947 */ /* 0x004fea000383ffff */
[----:B------:R-:W-:Y:S05]  /*8040*/  BRA `(.L_x_145) ;  /* 0xffffffc400dc7947 */ /* 0x000fea000383ffff */
.L_x_83:
[----:B------:R-:W-:Y:S07]  /*8050*/  MOV R0, UR21 ;  /* 0x0000001500007c02 */ /* 0x000fee0008000f00 */
.L_x_146:
[----:B-1----:R1:W2:Y:S02]  /*8060*/  SYNCS.PHASECHK.TRANS64.TRYWAIT P0, [R0+URZ+0x68], R9 ;  /* 0x00006809000075a7 */ /* 0x0022a400080011ff */
[----:B--2---:R-:W-:Y:S05]  /*8070*/  @!P0 NANOSLEEP.SYNCS 0x989680 ;  /* 0x009896800000895d */ /* 0x004fea0003900000 */
[----:B------:R-:W2:Y:S02]  /*8080*/  @!P0 SYNCS.PHASECHK.TRANS64 P0, [R0+URZ+0x68], R9 ;  /* 0x00006809000085a7 */ /* 0x000ea400080010ff */
[----:B--2---:R-:W-:Y:S05]  /*8090*/  @!P0 BRA `(.L_x_146) ;  /* 0xfffffffc00f08947 */ /* 0x004fea000383ffff */
[----:B------:R-:W-:Y:S05]  /*80a0*/  BRA `(.L_x_147) ;  /* 0xffffffc800187947 */ /* 0x000fea000383ffff */
.L_x_85:
[----:B------:R-:W-:-:S07]  /*80b0*/  MOV R0, UR21 ;  /* 0x0000001500007c02 */ /* 0x000fce0008000f00 */
.L_x_148:
[----:B-1----:R1:W3:Y:S02]  /*80c0*/  SYNCS.PHASECHK.TRANS64.TRYWAIT P0, [R0+URZ+0x60], R2 ;  /* 0x00006002000075a7 */ /* 0x0022e400080011ff */
[----:B---3--:R-:W-:Y:S05]  /*80d0*/  @!P0 NANOSLEEP.SYNCS 0x989680 ;  /* 0x009896800000895d */ /* 0x008fea0003900000 */
[----:B------:R-:W3:Y:S02]  /*80e0*/  @!P0 SYNCS.PHASECHK.TRANS64 P0, [R0+URZ+0x60], R2 ;  /* 0x00006002000085a7 */ /* 0x000ee400080010ff */
[----:B---3--:R-:W-:Y:S05]  /*80f0*/  @!P0 BRA `(.L_x_148) ;  /* 0xfffffffc00f08947 */ /* 0x008fea000383ffff */
[----:B------:R-:W-:Y:S05]  /*8100*/  BRA `(.L_x_149) ;  /* 0xffffffc8008c7947 */ /* 0x000fea000383ffff */
.L_x_87:
[----:B-1----:R1:W2:Y:S02]  /*8110*/  SYNCS.PHASECHK.TRANS64.TRYWAIT P0, [R3+URZ+0x80], R0 ;  /* 0x00008000030075a7 */ /* 0x0022a400080011ff */
[----:B--2---:R-:W-:Y:S05]  /*8120*/  @!P0 NANOSLEEP.SYNCS 0x989680 ;  /* 0x009896800000895d */ /* 0x004fea0003900000 */
[----:B------:R-:W2:Y:S02]  /*8130*/  @!P0 SYNCS.PHASECHK.TRANS64 P0, [R3+URZ+0x80], R0 ;  /* 0x00008000030085a7 */ /* 0x000ea400080010ff */
[----:B--2---:R-:W-:Y:S05]  /*8140*/  @!P0 BRA `(.L_x_87) ;  /* 0xfffffffc00f08947 */ /* 0x004fea000383ffff */
[----:B------:R-:W-:Y:S05]  /*8150*/  BRA `(.L_x_150) ;  /* 0xffffffcc004c7947 */ /* 0x000fea000383ffff */
.L_x_98:
[----:B-1----:R1:W2:Y:S02]  /*8160*/  SYNCS.PHASECHK.TRANS64.TRYWAIT P1, [R3+URZ+0x50], R0 ;  /* 0x00005000030075a7 */ /* 0x0022a400080211ff */
[----:B--2---:R-:W-:Y:S05]  /*8170*/  @!P1 NANOSLEEP.SYNCS 0x989680 ;  /* 0x009896800000995d */ /* 0x004fea0003900000 */
[----:B------:R-:W2:Y:S02]  /*8180*/  @!P1 SYNCS.PHASECHK.TRANS64 P1, [R3+URZ+0x50], R0 ;  /* 0x00005000030095a7 */ /* 0x000ea400080210ff */
[----:B--2---:R-:W-:Y:S05]  /*8190*/  @!P1 BRA `(.L_x_98) ;  /* 0xfffffffc00f09947 */ /* 0x004fea000383ffff */
[----:B------:R-:W-:Y:S05]  /*81a0*/  BRA `(.L_x_97) ;  /* 0xffffffd800bc7947 */ /* 0x000fea000383ffff */
.L_x_100:
[----:B-1----:R1:W2:Y:S02]  /*81b0*/  SYNCS.PHASECHK.TRANS64.TRYWAIT P0, [R43+URZ+0xa0], R4 ;  /* 0x0000a0042b0075a7 */ /* 0x0022a400080011ff */
[----:B--2---:R-:W-:Y:S05]  /*81c0*/  @!P0 NANOSLEEP.SYNCS 0x989680 ;  /* 0x009896800000895d */ /* 0x004fea0003900000 */
[----:B------:R-:W2:Y:S02]  /*81d0*/  @!P0 SYNCS.PHASECHK.TRANS64 P0, [R43+URZ+0xa0], R4 ;  /* 0x0000a0042b0085a7 */ /* 0x000ea400080010ff */
[----:B--2---:R-:W-:Y:S05]  /*81e0*/  @!P0 BRA `(.L_x_100) ;  /* 0xfffffffc00f08947 */ /* 0x004fea000383ffff */
[----:B------:R-:W-:Y:S05]  /*81f0*/  BRA `(.L_x_99) ;  /* 0xffffffdc00107947 */ /* 0x000fea000383ffff */
.L_x_108:
[----:B--2---:R2:W3:Y:S02]  /*8200*/  SYNCS.PHASECHK.TRANS64.TRYWAIT P0, [R3+URZ+0x50], R0 ;  /* 0x00005000030075a7 */ /* 0x0044e400080011ff */
[----:B---3--:R-:W-:Y:S05]  /*8210*/  @!P0 NANOSLEEP.SYNCS 0x989680 ;  /* 0x009896800000895d */ /* 0x008fea0003900000 */
[----:B------:R-:W3:Y:S02]  /*8220*/  @!P0 SYNCS.PHASECHK.TRANS64 P0, [R3+URZ+0x50], R0 ;  /* 0x00005000030085a7 */ /* 0x000ee400080010ff */
[----:B---3--:R-:W-:Y:S05]  /*8230*/  @!P0 BRA `(.L_x_108) ;  /* 0xfffffffc00f08947 */ /* 0x008fea000383ffff */
[----:B------:R-:W-:Y:S05]  /*8240*/  BRA `(.L_x_107) ;  /* 0xffffffe800047947 */ /* 0x000fea000383ffff */
        .weak           $__internal_0_$__cuda_sm10x_tcgen05_guardrail_trap_col_being_dealloced_not_returned_by_alloc
        .type           $__internal_0_$__cuda_sm10x_tcgen05_guardrail_trap_col_being_dealloced_not_returned_by_alloc,@function
        .size           $__internal_0_$__cuda_sm10x_tcgen05_guardrail_trap_col_being_dealloced_not_returned_by_alloc,($__internal_1_$__cuda_sm10x_tcgen05_guardrail_trap_phase_invalid_during_alloc - $__internal_0_$__cuda_sm10x_tcgen05_guardrail_trap_col_being_dealloced_not_returned_by_alloc)
$__internal_0_$__cuda_sm10x_tcgen05_guardrail_trap_col_being_dealloced_not_returned_by_alloc:
[----:B------:R-:W-:Y:S05]  /*8250*/  BPT.TRAP 0x1 ;  /* 0x000000040000795c */ /* 0x000fea0000300000 */
[----:B------:R-:W-:-:S04]  /*8260*/  HFMA2 R3, -RZ, RZ, 0, 0 ;  /* 0x00000000ff037431 */ /* 0x000fc800000001ff */
[----:B------:R-:W-:Y:S05]  /*8270*/  RET.REL.NODEC R2 `(_ZN7cutlass13device_kernelINS_4gemm6kernel13GemmUniversalIN4cute5tupleIJiiiiEEENS1_10collective13CollectiveMmaINS1_35MainloopSm100TmaUmmaWarpSpecializedILi5ELi2ELi4ENS5_IJNS4_1CILi1EEENSA_ILi2EEESB_EEEEENS5_IJNSA_ILi64EEENSA_ILi128EEESF_EEEaNS5_IJlSB_lEEEaSI_NS4_8TiledMMAINS4_8MMA_AtomIJNS4_15SM100_MMA_S8_SSIaaiLi64ELi128ELNS4_4UMMA5MajorE0ELSN_0ELNSM_8SaturateE0EEEEEENS4_6LayoutINS5_IJSB_SB_SB_EEENS5_IJNSA_ILi0EEEST_ST_EEEEENS5_IJNS4_10UnderscoreESW_SW_EEEEENS4_23SM90_TMA_LOAD_MULTICASTENS4_14ComposedLayoutINS4_7SwizzleILi2ELi4ELi3EEENS4_18smem_ptr_flag_bitsILi8EEENSR_INS5_IJNSA_ILi8EEESF_EEENS5_IJSF_SB_EEEEEEEvNS4_8identityENS4_13SM90_TMA_LOADES19_vS1A_EENS_8epilogue10collective18CollectiveEpilogueINS1D_23Sm100TmaWarpSpecializedILi2ELi2ELi32ELb0ELb0EEEJSH_NS5_IJNSR_ISF_SB_EES1I_EEEaSI_aSI_NS1D_6fusion15FusionCallbacksIS1H_NS1K_17LinearCombinationIaiaiLNS_15FloatRoundStyleE2EEESH_S1J_JEEENS4_5SM1004TMEM4LOAD26SM100_TMEM_LOAD_16dp32b32xES1B_S19_NS4_39AutoVectorizingCopyWithAssumedAlignmentILi128EEENS4_14SM90_TMA_STOREES19_S1V_S1V_EEEvvEEEEvNT_6ParamsE) ;  /* 0xffffff7c02607950 */ /* 0x000fea0003c3ffff */
        .weak           $__internal_1_$__cuda_sm10x_tcgen05_guardrail_trap_phase_invalid_during_alloc
        .type           $__internal_1_$__cuda_sm10x_tcgen05_guardrail_trap_phase_invalid_during_alloc,@function
        .size           $__internal_1_$__cuda_sm10x_tcgen05_guardrail_trap_phase_invalid_during_alloc,($__internal_2_$__cuda_sm10x_tcgen05_guardrail_trap_unallocated_columns_being_dealloced - $__internal_1_$__cuda_sm10x_tcgen05_guardrail_trap_phase_invalid_during_alloc)
$__internal_1_$__cuda_sm10x_tcgen05_guardrail_trap_phase_invalid_during_alloc:
[----:B------:R-:W-:Y:S05]  /*8280*/  BPT.TRAP 0x1 ;  /* 0x000000040000795c */ /* 0x000fea0000300000 */
[----:B------:R-:W-:-:S04]  /*8290*/  MOV R5, 0x0 ;  /* 0x0000000000057802 */ /* 0x000fc80000000f00 */
[----:B------:R-:W-:Y:S05]  /*82a0*/  RET.REL.NODEC R4 `(_ZN7cutlass13device_kernelINS_4gemm6kernel13GemmUniversalIN4cute5tupleIJiiiiEEENS1_10collective13CollectiveMmaINS1_35MainloopSm100TmaUmmaWarpSpecializedILi5ELi2ELi4ENS5_IJNS4_1CILi1EEENSA_ILi2EEESB_EEEEENS5_IJNSA_ILi64EEENSA_ILi128EEESF_EEEaNS5_IJlSB_lEEEaSI_NS4_8TiledMMAINS4_8MMA_AtomIJNS4_15SM100_MMA_S8_SSIaaiLi64ELi128ELNS4_4UMMA5MajorE0ELSN_0ELNSM_8SaturateE0EEEEEENS4_6LayoutINS5_IJSB_SB_SB_EEENS5_IJNSA_ILi0EEEST_ST_EEEEENS5_IJNS4_10UnderscoreESW_SW_EEEEENS4_23SM90_TMA_LOAD_MULTICASTENS4_14ComposedLayoutINS4_7SwizzleILi2ELi4ELi3EEENS4_18smem_ptr_flag_bitsILi8EEENSR_INS5_IJNSA_ILi8EEESF_EEENS5_IJSF_SB_EEEEEEEvNS4_8identityENS4_13SM90_TMA_LOADES19_vS1A_EENS_8epilogue10collective18CollectiveEpilogueINS1D_23Sm100TmaWarpSpecializedILi2ELi2ELi32ELb0ELb0EEEJSH_NS5_IJNSR_ISF_SB_EES1I_EEEaSI_aSI_NS1D_6fusion15FusionCallbacksIS1H_NS1K_17LinearCombinationIaiaiLNS_15FloatRoundStyleE2EEESH_S1J_JEEENS4_5SM1004TMEM4LOAD26SM100_TMEM_LOAD_16dp32b32xES1B_S19_NS4_39AutoVectorizingCopyWithAssumedAlignmentILi128EEENS4_14SM90_TMA_STOREES19_S1V_S1V_EEEvvEEEEvNT_6ParamsE) ;  /* 0xffffff7c04547950 */ /* 0x000fea0003c3ffff */
        .weak           $__internal_2_$__cuda_sm10x_tcgen05_guardrail_trap_unallocated_columns_being_dealloced
        .type           $__internal_2_$__cuda_sm10x_tcgen05_guardrail_trap_unallocated_columns_being_dealloced,@function
        .size           $__internal_2_$__cuda_sm10x_tcgen05_guardrail_trap_unallocated_columns_being_dealloced,(.L_x_152 - $__internal_2_$__cuda_sm10x_tcgen05_guardrail_trap_unallocated_columns_being_dealloced)
$__internal_2_$__cuda_sm10x_tcgen05_guardrail_trap_unallocated_columns_being_dealloced:
[----:B------:R-:W-:Y:S05]  /*82b0*/  BPT.TRAP 0x1 ;  /* 0x000000040000795c */ /* 0x000fea0000300000 */
[----:B------:R-:W-:-:S04]  /*82c0*/  HFMA2 R3, -RZ, RZ, 0, 0 ;  /* 0x00000000ff037431 */ /* 0x000fc800000001ff */
[----:B------:R-:W-:Y:S05]  /*82d0*/  RET.REL.NODEC R2 `(_ZN7cutlass13device_kernelINS_4gemm6kernel13GemmUniversalIN4cute5tupleIJiiiiEEENS1_10collective13CollectiveMmaINS1_35MainloopSm100TmaUmmaWarpSpecializedILi5ELi2ELi4ENS5_IJNS4_1CILi1EEENSA_ILi2EEESB_EEEEENS5_IJNSA_ILi64EEENSA_ILi128EEESF_EEEaNS5_IJlSB_lEEEaSI_NS4_8TiledMMAINS4_8MMA_AtomIJNS4_15SM100_MMA_S8_SSIaaiLi64ELi128ELNS4_4UMMA5MajorE0ELSN_0ELNSM_8SaturateE0EEEEEENS4_6LayoutINS5_IJSB_SB_SB_EEENS5_IJNSA_ILi0EEEST_ST_EEEEENS5_IJNS4_10UnderscoreESW_SW_EEEEENS4_23SM90_TMA_LOAD_MULTICASTENS4_14ComposedLayoutINS4_7SwizzleILi2ELi4ELi3EEENS4_18smem_ptr_flag_bitsILi8EEENSR_INS5_IJNSA_ILi8EEESF_EEENS5_IJSF_SB_EEEEEEEvNS4_8identityENS4_13SM90_TMA_LOADES19_vS1A_EENS_8epilogue10collective18CollectiveEpilogueINS1D_23Sm100TmaWarpSpecializedILi2ELi2ELi32ELb0ELb0EEEJSH_NS5_IJNSR_ISF_SB_EES1I_EEEaSI_aSI_NS1D_6fusion15FusionCallbacksIS1H_NS1K_17LinearCombinationIaiaiLNS_15FloatRoundStyleE2EEESH_S1J_JEEENS4_5SM1004TMEM4LOAD26SM100_TMEM_LOAD_16dp32b32xES1B_S19_NS4_39AutoVectorizingCopyWithAssumedAlignmentILi128EEENS4_14SM90_TMA_STOREES19_S1V_S1V_EEEvvEEEEvNT_6ParamsE) ;  /* 0xffffff7c02487950 */ /* 0x000fea0003c3ffff */
.L_x_151:
[----:B------:R-:W-:-:S00]  /*82e0*/  BRA `(.L_x_151) ;  /* 0xfffffffc00fc7947 */ /* 0x000fc0000383ffff */
[----:B------:R-:W-:-:S00]  /*82f0*/  NOP ;  /* 0x0000000000007918 */ /* 0x000fc00000000000 */
        /* <DEDUP_REMOVED lines=8> */
.L_x_152:


//--------------------- .nv.global.init           --------------------------
	.section	.nv.global.init,"aw",@progbits
.nv.global.init:
	.type		$str$27,@object
	.size		$str$27,($str$28 - $str$27)
$str$27:
        /*0000*/ 	.byte	0x28, 0x61, 0x64, 0x64, 0x72, 0x65, 0x73, 0x73, 0x20, 0x26, 0x20, 0x6d, 0x61, 0x73, 0x6b, 0x29
        /*0010*/ 	.byte	0x20, 0x3d, 0x3d, 0x20, 0x30, 0x00
	.type		$str$28,@object
	.size		$str$28,($str$26 - $str$28)
$str$28:
        /*0016*/ 	.byte	0x2f, 0x74, 0x6d, 0x70, 0x2f, 0x63, 0x75, 0x74, 0x6c, 0x61, 0x73, 0x73, 0x5f, 0x73, 0x77, 0x65
        /*0026*/ 	.byte	0x65, 0x70, 0x5f, 0x73, 0x72, 0x63, 0x2f, 0x69, 0x6e, 0x63, 0x6c, 0x75, 0x64, 0x65, 0x2f, 0x63
        /*0036*/ 	.byte	0x75, 0x74, 0x65, 0x2f, 0x70, 0x6f, 0x69, 0x6e, 0x74, 0x65, 0x72, 0x5f, 0x66, 0x6c, 0x61, 0x67
        /*0046*/ 	.byte	0x67, 0x65, 0x64, 0x2e, 0x68, 0x70, 0x70, 0x00
	.type		$str$26,@object
	.size		$str$26,($str$25 - $str$26)
$str$26:
        /*004e*/ 	.byte	0x2f, 0x74, 0x6d, 0x70, 0x2f, 0x63, 0x75, 0x74, 0x6c, 0x61, 0x73, 0x73, 0x5f, 0x73, 0x77, 0x65
        /*005e*/ 	.byte	0x65, 0x70, 0x5f, 0x73, 0x72, 0x63, 0x2f, 0x69, 0x6e, 0x63, 0x6c, 0x75, 0x64, 0x65, 0x2f, 0x63
        /*006e*/ 	.byte	0x75, 0x74, 0x65, 0x2f, 0x61, 0x74, 0x6f, 0x6d, 0x2f, 0x63, 0x6f, 0x70, 0x79, 0x5f, 0x74, 0x72
        /*007e*/ 	.byte	0x61, 0x69, 0x74, 0x73, 0x5f, 0x73, 0x6d, 0x31, 0x30, 0x30, 0x2e, 0x68, 0x70, 0x70, 0x00
	.type		$str$25,@object
	.size		$str$25,(__unnamed_1 - $str$25)
$str$25:
        /*008d*/ 	.byte	0x28, 0x28, 0x75, 0x69, 0x6e, 0x74, 0x33, 0x32, 0x5f, 0x74, 0x28, 0x74, 0x68, 0x72, 0x65, 0x61
        /*009d*/ 	.byte	0x64, 0x49, 0x64, 0x78, 0x2e, 0x78, 0x29, 0x20, 0x2f, 0x20, 0x33, 0x32, 0x29, 0x20, 0x25, 0x20
        /*00ad*/ 	.byte	0x34, 0x29, 0x20, 0x3d, 0x3d, 0x20, 0x28, 0x28, 0x28, 0x74, 0x6d, 0x65, 0x6d, 0x5f, 0x61, 0x64
        /*00bd*/ 	.byte	0x64, 0x72, 0x20, 0x3e, 0x3e, 0x20, 0x31, 0x36, 0x29, 0x20, 0x2f, 0x20, 0x33, 0x32, 0x29, 0x20
        /*00cd*/ 	.byte	0x25, 0x20, 0x34, 0x29, 0x00
	.type		__unnamed_1,@object
	.size		__unnamed_1,(__unnamed_2 - __unnamed_1)
__unnamed_1:
        /*00d2*/ 	.byte	0x61, 0x75, 0x74, 0x6f, 0x20, 0x63, 0x75, 0x74, 0x65, 0x3a, 0x3a, 0x61, 0x73, 0x5f, 0x70, 0x6f
        /* <DEDUP_REMOVED lines=24> */
        /*0262*/ 	.byte	0x00
	.type		__unnamed_2,@object
	.size		__unnamed_2,(.L_2 - __unnamed_2)
__unnamed_2:
        /* <DEDUP_REMOVED lines=41> */
.L_2:


//--------------------- .nv.shared._ZN7cutlass13device_kernelINS_4gemm6kernel13GemmUniversalIN4cute5tupleIJiiiiEEENS1_10collective13CollectiveMmaINS1_35MainloopSm100TmaUmmaWarpSpecializedILi5ELi2ELi4ENS5_IJNS4_1CILi1EEENSA_ILi2EEESB_EEEEENS5_IJNSA_ILi64EEENSA_ILi128EEESF_EEEaNS5_IJlSB_lEEEaSI_NS4_8TiledMMAINS4_8MMA_AtomIJNS4_15SM100_MMA_S8_SSIaaiLi64ELi128ELNS4_4UMMA5MajorE0ELSN_0ELNSM_8SaturateE0EEEEEENS4_6LayoutINS5_IJSB_SB_SB_EEENS5_IJNSA_ILi0EEEST_ST_EEEEENS5_IJNS4_10UnderscoreESW_SW_EEEEENS4_23SM90_TMA_LOAD_MULTICASTENS4_14ComposedLayoutINS4_7SwizzleILi2ELi4ELi3EEENS4_18smem_ptr_flag_bitsILi8EEENSR_INS5_IJNSA_ILi8EEESF_EEENS5_IJSF_SB_EEEEEEEvNS4_8identityENS4_13SM90_TMA_LOADES19_vS1A_EENS_8epilogue10collective18CollectiveEpilogueINS1D_23Sm100TmaWarpSpecializedILi2ELi2ELi32ELb0ELb0EEEJSH_NS5_IJNSR_ISF_SB_EES1I_EEEaSI_aSI_NS1D_6fusion15FusionCallbacksIS1H_NS1K_17LinearCombinationIaiaiLNS_15FloatRoundStyleE2EEESH_S1J_JEEENS4_5SM1004TMEM4LOAD26SM100_TMEM_LOAD_16dp32b32xES1B_S19_NS4_39AutoVectorizingCopyWithAssumedAlignmentILi128EEENS4_14SM90_TMA_STOREES19_S1V_S1V_EEEvvEEEEvNT_6ParamsE --------------------------
	.section	.nv.shared._ZN7cutlass13device_kernelINS_4gemm6kernel13GemmUniversalIN4cute5tupleIJiiiiEEENS1_10collective13CollectiveMmaINS1_35MainloopSm100TmaUmmaWarpSpecializedILi5ELi2ELi4ENS5_IJNS4_1CILi1EEENSA_ILi2EEESB_EEEEENS5_IJNSA_ILi64EEENSA_ILi128EEESF_EEEaNS5_IJlSB_lEEEaSI_NS4_8TiledMMAINS4_8MMA_AtomIJNS4_15SM100_MMA_S8_SSIaaiLi64ELi128ELNS4_4UMMA5MajorE0ELSN_0ELNSM_8SaturateE0EEEEEENS4_6LayoutINS5_IJSB_SB_SB_EEENS5_IJNSA_ILi0EEEST_ST_EEEEENS5_IJNS4_10UnderscoreESW_SW_EEEEENS4_23SM90_TMA_LOAD_MULTICASTENS4_14ComposedLayoutINS4_7SwizzleILi2ELi4ELi3EEENS4_18smem_ptr_flag_bitsILi8EEENSR_INS5_IJNSA_ILi8EEESF_EEENS5_IJSF_SB_EEEEEEEvNS4_8identityENS4_13SM90_TMA_LOADES19_vS1A_EENS_8epilogue10collective18CollectiveEpilogueINS1D_23Sm100TmaWarpSpecializedILi2ELi2ELi32ELb0ELb0EEEJSH_NS5_IJNSR_ISF_SB_EES1I_EEEaSI_aSI_NS1D_6fusion15FusionCallbacksIS1H_NS1K_17LinearCombinationIaiaiLNS_15FloatRoundStyleE2EEESH_S1J_JEEENS4_5SM1004TMEM4LOAD26SM100_TMEM_LOAD_16dp32b32xES1B_S19_NS4_39AutoVectorizingCopyWithAssumedAlignmentILi128EEENS4_14SM90_TMA_STOREES19_S1V_S1V_EEEvvEEEEvNT_6ParamsE,"aw",@nobits
	.sectionflags	@""
	.align	16
	.zero		1024


//--------------------- .nv.shared.reserved.0     --------------------------
	.section	.nv.shared.reserved.0,"aw",@nobits
	.weak		__nv_reservedSMEM_offset_0_alias
	.size		__nv_reservedSMEM_offset_0_alias, 0, 64
	.other		__nv_reservedSMEM_offset_0_alias,@"STO_CUDA_RESERVED_SHARED STV_DEFAULT"
__nv_reservedSMEM_offset_0_alias:
	.zero		0
.nv.shared.reserved.0:
	.zero		64
	.weak		__nv_reservedSMEM_tcgen05_partition
	.type		__nv_reservedSMEM_tcgen05_partition,@object
	.size		__nv_reservedSMEM_tcgen05_partition,(.L_0 - __nv_reservedSMEM_tcgen05_partition)
__nv_reservedSMEM_tcgen05_partition:
	.zero		32
.L_0:


//--------------------- .nv.global                --------------------------
	.section	.nv.global,"aw",@nobits
.nv.global:
	.type		_ZN39_INTERNAL_4415759f_4_k_cu_12528186_96154cute1_E,@object
	.size		_ZN39_INTERNAL_4415759f_4_k_cu_12528186_96154cute1_E,(_ZN39_INTERNAL_4415759f_4_k_cu_12528186_96154cuda3std3__45__cpo6cbeginE - _ZN39_INTERNAL_4415759f_4_k_cu_12528186_96154cute1_E)
_ZN39_INTERNAL_4415759f_4_k_cu_12528186_96154cute1_E:
	.zero		1
	.type		_ZN39_INTERNAL_4415759f_4_k_cu_12528186_96154cuda3std3__45__cpo6cbeginE,@object
	.size		_ZN39_INTERNAL_4415759f_4_k_cu_12528186_96154cuda3std3__45__cpo6cbeginE,(_ZN39_INTERNAL_4415759f_4_k_cu_12528186_96154cuda3std3__48in_placeE - _ZN39_INTERNAL_4415759f_4_k_cu_12528186_96154cuda3std3__45__cpo6cbeginE)
_ZN39_INTERNAL_4415759f_4_k_cu_12528186_96154cuda3std3__45__cpo6cbeginE:
	.zero		1
	.type		_ZN39_INTERNAL_4415759f_4_k_cu_12528186_96154cuda3std3__48in_placeE,@object
	.size		_ZN39_INTERNAL_4415759f_4_k_cu_12528186_96154cuda3std3__48in_placeE,(_ZN39_INTERNAL_4415759f_4_k_cu_12528186_96154cuda3std6ranges3__45__cpo9iter_moveE - _ZN39_INTERNAL_4415759f_4_k_cu_12528186_96154cuda3std3__48in_placeE)
_ZN39_INTERNAL_4415759f_4_k_cu_12528186_96154cuda3std3__48in_placeE:
	.zero		1
	.type		_ZN39_INTERNAL_4415759f_4_k_cu_12528186_96154cuda3std6ranges3__45__cpo9iter_moveE,@object
	.size		_ZN39_INTERNAL_4415759f_4_k_cu_12528186_96154cuda3std6ranges3__45__cpo9iter_moveE,(_ZN39_INTERNAL_4415759f_4_k_cu_12528186_96154cuda3std3__45__cpo5beginE - _ZN39_INTERNAL_4415759f_4_k_cu_12528186_96154cuda3std6ranges3__45__cpo9iter_moveE)
_ZN39_INTERNAL_4415759f_4_k_cu_12528186_96154cuda3std6ranges3__45__cpo9iter_moveE:
	.zero		1
	.type		_ZN39_INTERNAL_4415759f_4_k_cu_12528186_96154cuda3std3__45__cpo5beginE,@object
	.size		_ZN39_INTERNAL_4415759f_4_k_cu_12528186_96154cuda3std3__45__cpo5beginE,(_ZN39_INTERNAL_4415759f_4_k_cu_12528186_96154cuda3std3__441_GLOBAL__N__4415759f_4_k_cu_12528186_96156ignoreE - _ZN39_INTERNAL_4415759f_4_k_cu_12528186_96154cuda3std3__45__cpo5beginE)
_ZN39_INTERNAL_4415759f_4_k_cu_12528186_96154cuda3std3__45__cpo5beginE:
	.zero		1
	.type		_ZN39_INTERNAL_4415759f_4_k_cu_12528186_96154cuda3std3__441_GLOBAL__N__4415759f_4_k_cu_12528186_96156ignoreE,@object
	.size		_ZN39_INTERNAL_4415759f_4_k_cu_12528186_96154cuda3std3__441_GLOBAL__N__4415759f_4_k_cu_12528186_96156ignoreE,(_ZN39_INTERNAL_4415759f_4_k_cu_12528186_96154cute7productE - _ZN39_INTERNAL_4415759f_4_k_cu_12528186_96154cuda3std3__441_GLOBAL__N__4415759f_4_k_cu_12528186_96156ignoreE)
_ZN39_INTERNAL_4415759f_4_k_cu_12528186_96154cuda3std3__441_GLOBAL__N__4415759f_4_k_cu_12528186_96156ignoreE:
	.zero		1
	.type		_ZN39_INTERNAL_4415759f_4_k_cu_12528186_96154cute7productE,@object
	.size		_ZN39_INTERNAL_4415759f_4_k_cu_12528186_96154cute7productE,(_ZN39_INTERNAL_4415759f_4_k_cu_12528186_96154cuda3std3__45__cpo3endE - _ZN39_INTERNAL_4415759f_4_k_cu_12528186_96154cute7productE)
_ZN39_INTERNAL_4415759f_4_k_cu_12528186_96154cute7productE:
	.zero		1
	.type		_ZN39_INTERNAL_4415759f_4_k_cu_12528186_96154cuda3std3__45__cpo3endE,@object
	.size		_ZN39_INTERNAL_4415759f_4_k_cu_12528186_96154cuda3std3__45__cpo3endE,(_ZN39_INTERNAL_4415759f_4_k_cu_12528186_96154cuda3std3__419piecewise_constructE - _ZN39_INTERNAL_4415759f_4_k_cu_12528186_96154cuda3std3__45__cpo3endE)
_ZN39_INTERNAL_4415759f_4_k_cu_12528186_96154cuda3std3__45__cpo3endE:
	.zero		1
	.type		_ZN39_INTERNAL_4415759f_4_k_cu_12528186_96154cuda3std3__419piecewise_constructE,@object
	.size		_ZN39_INTERNAL_4415759f_4_k_cu_12528186_96154cuda3std3__419piecewise_constructE,(_ZN39_INTERNAL_4415759f_4_k_cu_12528186_96154cuda3std3__45__cpo4cendE - _ZN39_INTERNAL_4415759f_4_k_cu_12528186_96154cuda3std3__419piecewise_constructE)
_ZN39_INTERNAL_4415759f_4_k_cu_12528186_96154cuda3std3__419piecewise_constructE:
	.zero		1
	.type		_ZN39_INTERNAL_4415759f_4_k_cu_12528186_96154cuda3std3__45__cpo4cendE,@object
	.size		_ZN39_INTERNAL_4415759f_4_k_cu_12528186_96154cuda3std3__45__cpo4cendE,(_ZN39_INTERNAL_4415759f_4_k_cu_12528186_96154cuda3std6ranges3__45__cpo4swapE - _ZN39_INTERNAL_4415759f_4_k_cu_12528186_96154cuda3std3__45__cpo4cendE)
_ZN39_INTERNAL_4415759f_4_k_cu_12528186_96154cuda3std3__45__cpo4cendE:
	.zero		1
	.type		_ZN39_INTERNAL_4415759f_4_k_cu_12528186_96154cuda3std6ranges3__45__cpo4swapE,@object
	.size		_ZN39_INTERNAL_4415759f_4_k_cu_12528186_96154cuda3std6ranges3__45__cpo4swapE,(.L_10 - _ZN39_INTERNAL_4415759f_4_k_cu_12528186_96154cuda3std6ranges3__45__cpo4swapE)
_ZN39_INTERNAL_4415759f_4_k_cu_12528186_96154cuda3std6ranges3__45__cpo4swapE:
	.zero		1
.L_10:


//--------------------- .nv.constant0._ZN7cutlass13device_kernelINS_4gemm6kernel13GemmUniversalIN4cute5tupleIJiiiiEEENS1_10collective13CollectiveMmaINS1_35MainloopSm100TmaUmmaWarpSpecializedILi5ELi2ELi4ENS5_IJNS4_1CILi1EEENSA_ILi2EEESB_EEEEENS5_IJNSA_ILi64EEENSA_ILi128EEESF_EEEaNS5_IJlSB_lEEEaSI_NS4_8TiledMMAINS4_8MMA_AtomIJNS4_15SM100_MMA_S8_SSIaaiLi64ELi128ELNS4_4UMMA5MajorE0ELSN_0ELNSM_8SaturateE0EEEEEENS4_6LayoutINS5_IJSB_SB_SB_EEENS5_IJNSA_ILi0EEEST_ST_EEEEENS5_IJNS4_10UnderscoreESW_SW_EEEEENS4_23SM90_TMA_LOAD_MULTICASTENS4_14ComposedLayoutINS4_7SwizzleILi2ELi4ELi3EEENS4_18smem_ptr_flag_bitsILi8EEENSR_INS5_IJNSA_ILi8EEESF_EEENS5_IJSF_SB_EEEEEEEvNS4_8identityENS4_13SM90_TMA_LOADES19_vS1A_EENS_8epilogue10collective18CollectiveEpilogueINS1D_23Sm100TmaWarpSpecializedILi2ELi2ELi32ELb0ELb0EEEJSH_NS5_IJNSR_ISF_SB_EES1I_EEEaSI_aSI_NS1D_6fusion15FusionCallbacksIS1H_NS1K_17LinearCombinationIaiaiLNS_15FloatRoundStyleE2EEESH_S1J_JEEENS4_5SM1004TMEM4LOAD26SM100_TMEM_LOAD_16dp32b32xES1B_S19_NS4_39AutoVectorizingCopyWithAssumedAlignmentILi128EEENS4_14SM90_TMA_STOREES19_S1V_S1V_EEEvvEEEEvNT_6ParamsE --------------------------
	.section	.nv.constant0._ZN7cutlass13device_kernelINS_4gemm6kernel13GemmUniversalIN4cute5tupleIJiiiiEEENS1_10collective13CollectiveMmaINS1_35MainloopSm100TmaUmmaWarpSpecializedILi5ELi2ELi4ENS5_IJNS4_1CILi1EEENSA_ILi2EEESB_EEEEENS5_IJNSA_ILi64EEENSA_ILi128EEESF_EEEaNS5_IJlSB_lEEEaSI_NS4_8TiledMMAINS4_8MMA_AtomIJNS4_15SM100_MMA_S8_SSIaaiLi64ELi128ELNS4_4UMMA5MajorE0ELSN_0ELNSM_8SaturateE0EEEEEENS4_6LayoutINS5_IJSB_SB_SB_EEENS5_IJNSA_ILi0EEEST_ST_EEEEENS5_IJNS4_10UnderscoreESW_SW_EEEEENS4_23SM90_TMA_LOAD_MULTICASTENS4_14ComposedLayoutINS4_7SwizzleILi2ELi4ELi3EEENS4_18smem_ptr_flag_bitsILi8EEENSR_INS5_IJNSA_ILi8EEESF_EEENS5_IJSF_SB_EEEEEEEvNS4_8identityENS4_13SM90_TMA_LOADES19_vS1A_EENS_8epilogue10collective18CollectiveEpilogueINS1D_23Sm100TmaWarpSpecializedILi2ELi2ELi32ELb0ELb0EEEJSH_NS5_IJNSR_ISF_SB_EES1I_EEEaSI_aSI_NS1D_6fusion15FusionCallbacksIS1H_NS1K_17LinearCombinationIaiaiLNS_15FloatRoundStyleE2EEESH_S1J_JEEENS4_5SM1004TMEM4LOAD26SM100_TMEM_LOAD_16dp32b32xES1B_S19_NS4_39AutoVectorizingCopyWithAssumedAlignmentILi128EEENS4_14SM90_TMA_STOREES19_S1V_S1V_EEEvvEEEEvNT_6ParamsE,"a",@progbits
	.sectionflags	@""
	.align	4
.nv.constant0._ZN7cutlass13device_kernelINS_4gemm6kernel13GemmUniversalIN4cute5tupleIJiiiiEEENS1_10collective13CollectiveMmaINS1_35MainloopSm100TmaUmmaWarpSpecializedILi5ELi2ELi4ENS5_IJNS4_1CILi1EEENSA_ILi2EEESB_EEEEENS5_IJNSA_ILi64EEENSA_ILi128EEESF_EEEaNS5_IJlSB_lEEEaSI_NS4_8TiledMMAINS4_8MMA_AtomIJNS4_15SM100_MMA_S8_SSIaaiLi64ELi128ELNS4_4UMMA5MajorE0ELSN_0ELNSM_8SaturateE0EEEEEENS4_6LayoutINS5_IJSB_SB_SB_EEENS5_IJNSA_ILi0EEEST_ST_EEEEENS5_IJNS4_10UnderscoreESW_SW_EEEEENS4_23SM90_TMA_LOAD_MULTICASTENS4_14ComposedLayoutINS4_7SwizzleILi2ELi4ELi3EEENS4_18smem_ptr_flag_bitsILi8EEENSR_INS5_IJNSA_ILi8EEESF_EEENS5_IJSF_SB_EEEEEEEvNS4_8identityENS4_13SM90_TMA_LOADES19_vS1A_EENS_8epilogue10collective18CollectiveEpilogueINS1D_23Sm100TmaWarpSpecializedILi2ELi2ELi32ELb0ELb0EEEJSH_NS5_IJNSR_ISF_SB_EES1I_EEEaSI_aSI_NS1D_6fusion15FusionCallbacksIS1H_NS1K_17LinearCombinationIaiaiLNS_15FloatRoundStyleE2EEESH_S1J_JEEENS4_5SM1004TMEM4LOAD26SM100_TMEM_LOAD_16dp32b32xES1B_S19_NS4_39AutoVectorizingCopyWithAssumedAlignmentILi128EEENS4_14SM90_TMA_STOREES19_S1V_S1V_EEEvvEEEEvNT_6ParamsE:
	.zero		2944


//--------------------- SYMBOLS --------------------------

	.type		.nv.reservedSmem.offset0,@object
	.size		.nv.reservedSmem.offset0,0x4
	.type		.nv.reservedSmem.cap,@object
	.size		.nv.reservedSmem.cap,0x4
	.type		__assertfail,@function
